// auto-generated by cutlass_sweep.gemm — config: {"arch": "sm_100", "cluster_m": 1, "cluster_n": 1, "dtype": "bf16", "dtype_b": "bf16", "layout": "nt", "stages": 0, "tile_k": 64, "tile_m": 64, "tile_n": 128}
#include "cutlass/cutlass.h"
#include "cutlass/gemm/collective/collective_builder.hpp"
#include "cutlass/gemm/device/gemm_universal_adapter.h"
#include "cutlass/gemm/kernel/gemm_universal.hpp"
#include "cutlass/epilogue/collective/collective_builder.hpp"

using ElemA = cutlass::bfloat16_t;
using ElemB = cutlass::bfloat16_t;
using ElemCD = cutlass::bfloat16_t;
using Acc  = float;
using TileShape    = cute::Shape<cute::_64, cute::_128, cute::_64>;
using ClusterShape = cute::Shape<cute::_1, cute::_1, cute::_1>;

using CollectiveEpilogue = typename cutlass::epilogue::collective::CollectiveBuilder<
    cutlass::arch::Sm100, cutlass::arch::OpClassTensorOp,
    TileShape, ClusterShape,
    cutlass::epilogue::collective::EpilogueTileAuto,
    Acc, Acc,
    ElemCD, cutlass::layout::RowMajor, 128 / cutlass::sizeof_bits<ElemCD>::value,
    ElemCD, cutlass::layout::RowMajor, 128 / cutlass::sizeof_bits<ElemCD>::value,
    cutlass::epilogue::collective::EpilogueScheduleAuto
  >::CollectiveOp;

using CollectiveMainloop = typename cutlass::gemm::collective::CollectiveBuilder<
    cutlass::arch::Sm100, cutlass::arch::OpClassTensorOp,
    ElemA, cutlass::layout::RowMajor, 128 / cutlass::sizeof_bits<ElemA>::value,
    ElemB, cutlass::layout::ColumnMajor, 128 / cutlass::sizeof_bits<ElemB>::value,
    Acc,
    TileShape, ClusterShape,
    cutlass::gemm::collective::StageCountAutoCarveout<static_cast<int>(sizeof(typename CollectiveEpilogue::SharedStorage))>,
    cutlass::gemm::collective::KernelScheduleAuto
  >::CollectiveOp;

using GemmKernel = cutlass::gemm::kernel::GemmUniversal<
    cute::Shape<int,int,int,int>,
    CollectiveMainloop,
    CollectiveEpilogue
>;
using Gemm = cutlass::gemm::device::GemmUniversalAdapter<GemmKernel>;

// Force the device kernel symbol into the cubin without needing a host main.
auto* _anchor = &cutlass::device_kernel<GemmKernel>;


// ===== COMPILED SASS (sm_100a) =====

	.target	sm_100a

	.elftype	@"ET_EXEC"


//--------------------- .note.nv.tkinfo           --------------------------
	.section	.note.nv.tkinfo,"",@"SHT_NOTE"
	.sectionflags	@"SHF_NOTE_NV_TKINFO"
	.tkinfo
        /*0018*/ 	.word	0x00000002
        /*0030*/ 	.string	""
        /*0030*/ 	.string	"ptxas"
        /*0030*/ 	.string	"Cuda compilation tools, release 13.0, V13.0.88"
        /*0030*/ 	.string	"Build cuda_13.0.r13.0/compiler.36424714_0"
        /*0030*/ 	.string	"-arch sm_100a -m 64 "



//--------------------- .note.nv.cuinfo           --------------------------
	.section	.note.nv.cuinfo,"",@"SHT_NOTE"
	.sectionflags	@"SHF_NOTE_NV_CUINFO"
        /*0018*/ 	.short	0x0002
        /*001a*/ 	.short	0x0064
        /*001c*/ 	.short	0x0082
	.zero		2


//--------------------- .nv.info                  --------------------------
	.section	.nv.info,"",@"SHT_CUDA_INFO"
	.align	4


	//----- nvinfo : EIATTR_REGCOUNT
	.align		4
        /*0000*/ 	.byte	0x04, 0x2f
        /*0002*/ 	.short	(.L_19 - .L_18)
	.align		4
.L_18:
        /*0004*/ 	.word	index@(_ZN7cutlass13device_kernelINS_4gemm6kernel13GemmUniversalIN4cute5tupleIJiiiiEEENS1_10collective13CollectiveMmaINS1_35MainloopSm100TmaUmmaWarpSpecializedILi8ELi2ELi4ENS5_IJNS4_1CILi1EEESB_SB_EEEEENS5_IJNSA_ILi64EEENSA_ILi128EEESE_EEENS_10bfloat16_tENS5_IJlSB_lEEESH_SI_NS4_8TiledMMAINS4_8MMA_AtomIJNS4_20SM100_MMA_F16BF16_SSISH_SH_fLi64ELi128ELNS4_4UMMA5MajorE0ELSN_0ELNSM_7ScaleInE0ELSO_0EEEEEENS4_6LayoutISC_NS5_IJNSA_ILi0EEESS_SS_EEEEENS5_IJNS4_10UnderscoreESV_SV_EEEEENS4_13SM90_TMA_LOADENS4_14ComposedLayoutINS4_7SwizzleILi3ELi4ELi3EEENS4_18smem_ptr_flag_bitsILi16EEENSR_INS5_IJNSA_ILi8EEESE_EEENS5_IJSE_SB_EEEEEEEvNS4_8identityESY_S18_vS19_EENS_8epilogue10collective18CollectiveEpilogueINS1B_23Sm100TmaWarpSpecializedILi4ELi2ELi16ELb1ELb0EEEJSG_NS5_IJNSR_ISE_SB_EENSR_INSA_ILi32EEESB_EEEEESH_SI_SH_SI_NS1B_6fusion15FusionCallbacksIS1F_NS1K_17LinearCombinationISH_fSH_fLNS_15FloatRoundStyleE2EEESG_S1J_JEEENS4_5SM1004TMEM4LOAD26SM100_TMEM_LOAD_16dp256b4xESY_NSZ_INS10_ILi2ELi4ELi3EEES13_NSR_INS5_IJS14_S1H_EEENS5_IJS1H_SB_EEEEEEENS4_17SM75_U32x4_LDSM_NENS4_14SM90_TMA_STOREES1Y_NS4_17SM90_U32x4_STSM_NENS4_39AutoVectorizingCopyWithAssumedAlignmentILi128EEEEEEvvEEEEvNT_6ParamsE)
        /*0008*/ 	.word	0x0000005b


	//----- nvinfo : EIATTR_FRAME_SIZE
	.align		4
.L_19:
        /*000c*/ 	.byte	0x04, 0x11
        /*000e*/ 	.short	(.L_21 - .L_20)
	.align		4
.L_20:
        /*0010*/ 	.word	index@($__internal_2_$__cuda_sm10x_tcgen05_guardrail_trap_unallocated_columns_being_dealloced)
        /*0014*/ 	.word	0x00000000


	//----- nvinfo : EIATTR_FRAME_SIZE
	.align		4
.L_21:
        /*0018*/ 	.byte	0x04, 0x11
        /*001a*/ 	.short	(.L_23 - .L_22)
	.align		4
.L_22:
        /*001c*/ 	.word	index@($__internal_1_$__cuda_sm10x_tcgen05_guardrail_trap_phase_invalid_during_alloc)
        /*0020*/ 	.word	0x00000000


	//----- nvinfo : EIATTR_FRAME_SIZE
	.align		4
.L_23:
        /*0024*/ 	.byte	0x04, 0x11
        /*0026*/ 	.short	(.L_25 - .L_24)
	.align		4
.L_24:
        /*0028*/ 	.word	index@($__internal_0_$__cuda_sm10x_tcgen05_guardrail_trap_col_being_dealloced_not_returned_by_alloc)
        /*002c*/ 	.word	0x00000000


	//----- nvinfo : EIATTR_FRAME_SIZE
	.align		4
.L_25:
        /*0030*/ 	.byte	0x04, 0x11
        /*0032*/ 	.short	(.L_27 - .L_26)
	.align		4
.L_26:
        /*0034*/ 	.word	index@(_ZN7cutlass13device_kernelINS_4gemm6kernel13GemmUniversalIN4cute5tupleIJiiiiEEENS1_10collective13CollectiveMmaINS1_35MainloopSm100TmaUmmaWarpSpecializedILi8ELi2ELi4ENS5_IJNS4_1CILi1EEESB_SB_EEEEENS5_IJNSA_ILi64EEENSA_ILi128EEESE_EEENS_10bfloat16_tENS5_IJlSB_lEEESH_SI_NS4_8TiledMMAINS4_8MMA_AtomIJNS4_20SM100_MMA_F16BF16_SSISH_SH_fLi64ELi128ELNS4_4UMMA5MajorE0ELSN_0ELNSM_7ScaleInE0ELSO_0EEEEEENS4_6LayoutISC_NS5_IJNSA_ILi0EEESS_SS_EEEEENS5_IJNS4_10UnderscoreESV_SV_EEEEENS4_13SM90_TMA_LOADENS4_14ComposedLayoutINS4_7SwizzleILi3ELi4ELi3EEENS4_18smem_ptr_flag_bitsILi16EEENSR_INS5_IJNSA_ILi8EEESE_EEENS5_IJSE_SB_EEEEEEEvNS4_8identityESY_S18_vS19_EENS_8epilogue10collective18CollectiveEpilogueINS1B_23Sm100TmaWarpSpecializedILi4ELi2ELi16ELb1ELb0EEEJSG_NS5_IJNSR_ISE_SB_EENSR_INSA_ILi32EEESB_EEEEESH_SI_SH_SI_NS1B_6fusion15FusionCallbacksIS1F_NS1K_17LinearCombinationISH_fSH_fLNS_15FloatRoundStyleE2EEESG_S1J_JEEENS4_5SM1004TMEM4LOAD26SM100_TMEM_LOAD_16dp256b4xESY_NSZ_INS10_ILi2ELi4ELi3EEES13_NSR_INS5_IJS14_S1H_EEENS5_IJS1H_SB_EEEEEEENS4_17SM75_U32x4_LDSM_NENS4_14SM90_TMA_STOREES1Y_NS4_17SM90_U32x4_STSM_NENS4_39AutoVectorizingCopyWithAssumedAlignmentILi128EEEEEEvvEEEEvNT_6ParamsE)
        /*0038*/ 	.word	0x00000000


	//----- nvinfo : EIATTR_MIN_STACK_SIZE
	.align		4
.L_27:
        /*003c*/ 	.byte	0x04, 0x12
        /*003e*/ 	.short	(.L_29 - .L_28)
	.align		4
.L_28:
        /*0040*/ 	.word	index@(_ZN7cutlass13device_kernelINS_4gemm6kernel13GemmUniversalIN4cute5tupleIJiiiiEEENS1_10collective13CollectiveMmaINS1_35MainloopSm100TmaUmmaWarpSpecializedILi8ELi2ELi4ENS5_IJNS4_1CILi1EEESB_SB_EEEEENS5_IJNSA_ILi64EEENSA_ILi128EEESE_EEENS_10bfloat16_tENS5_IJlSB_lEEESH_SI_NS4_8TiledMMAINS4_8MMA_AtomIJNS4_20SM100_MMA_F16BF16_SSISH_SH_fLi64ELi128ELNS4_4UMMA5MajorE0ELSN_0ELNSM_7ScaleInE0ELSO_0EEEEEENS4_6LayoutISC_NS5_IJNSA_ILi0EEESS_SS_EEEEENS5_IJNS4_10UnderscoreESV_SV_EEEEENS4_13SM90_TMA_LOADENS4_14ComposedLayoutINS4_7SwizzleILi3ELi4ELi3EEENS4_18smem_ptr_flag_bitsILi16EEENSR_INS5_IJNSA_ILi8EEESE_EEENS5_IJSE_SB_EEEEEEEvNS4_8identityESY_S18_vS19_EENS_8epilogue10collective18CollectiveEpilogueINS1B_23Sm100TmaWarpSpecializedILi4ELi2ELi16ELb1ELb0EEEJSG_NS5_IJNSR_ISE_SB_EENSR_INSA_ILi32EEESB_EEEEESH_SI_SH_SI_NS1B_6fusion15FusionCallbacksIS1F_NS1K_17LinearCombinationISH_fSH_fLNS_15FloatRoundStyleE2EEESG_S1J_JEEENS4_5SM1004TMEM4LOAD26SM100_TMEM_LOAD_16dp256b4xESY_NSZ_INS10_ILi2ELi4ELi3EEES13_NSR_INS5_IJS14_S1H_EEENS5_IJS1H_SB_EEEEEEENS4_17SM75_U32x4_LDSM_NENS4_14SM90_TMA_STOREES1Y_NS4_17SM90_U32x4_STSM_NENS4_39AutoVectorizingCopyWithAssumedAlignmentILi128EEEEEEvvEEEEvNT_6ParamsE)
        /*0044*/ 	.word	0x00000000
.L_29:


//--------------------- .nv.compat                --------------------------
	.section	.nv.compat,"",@"SHT_CUDA_COMPAT_INFO"
	.align	4
        /*0000*/ 	.byte	0x02, 0x09, 0x01, 0x00, 0x02, 0x02, 0x02, 0x00, 0x02, 0x05, 0x05, 0x00, 0x03, 0x07, 0x01, 0x01
        /*0010*/ 	.byte	0x02, 0x03, 0x01, 0x00, 0x02, 0x06, 0x01, 0x00, 0x04, 0x0b, 0x08, 0x00, 0x09, 0x00, 0x00, 0x00
        /*0020*/ 	.byte	0x00, 0x00, 0x00, 0x00


//--------------------- .nv.info._ZN7cutlass13device_kernelINS_4gemm6kernel13GemmUniversalIN4cute5tupleIJiiiiEEENS1_10collective13CollectiveMmaINS1_35MainloopSm100TmaUmmaWarpSpecializedILi8ELi2ELi4ENS5_IJNS4_1CILi1EEESB_SB_EEEEENS5_IJNSA_ILi64EEENSA_ILi128EEESE_EEENS_10bfloat16_tENS5_IJlSB_lEEESH_SI_NS4_8TiledMMAINS4_8MMA_AtomIJNS4_20SM100_MMA_F16BF16_SSISH_SH_fLi64ELi128ELNS4_4UMMA5MajorE0ELSN_0ELNSM_7ScaleInE0ELSO_0EEEEEENS4_6LayoutISC_NS5_IJNSA_ILi0EEESS_SS_EEEEENS5_IJNS4_10UnderscoreESV_SV_EEEEENS4_13SM90_TMA_LOADENS4_14ComposedLayoutINS4_7SwizzleILi3ELi4ELi3EEENS4_18smem_ptr_flag_bitsILi16EEENSR_INS5_IJNSA_ILi8EEESE_EEENS5_IJSE_SB_EEEEEEEvNS4_8identityESY_S18_vS19_EENS_8epilogue10collective18CollectiveEpilogueINS1B_23Sm100TmaWarpSpecializedILi4ELi2ELi16ELb1ELb0EEEJSG_NS5_IJNSR_ISE_SB_EENSR_INSA_ILi32EEESB_EEEEESH_SI_SH_SI_NS1B_6fusion15FusionCallbacksIS1F_NS1K_17LinearCombinationISH_fSH_fLNS_15FloatRoundStyleE2EEESG_S1J_JEEENS4_5SM1004TMEM4LOAD26SM100_TMEM_LOAD_16dp256b4xESY_NSZ_INS10_ILi2ELi4ELi3EEES13_NSR_INS5_IJS14_S1H_EEENS5_IJS1H_SB_EEEEEEENS4_17SM75_U32x4_LDSM_NENS4_14SM90_TMA_STOREES1Y_NS4_17SM90_U32x4_STSM_NENS4_39AutoVectorizingCopyWithAssumedAlignmentILi128EEEEEEvvEEEEvNT_6ParamsE --------------------------
	.section	.nv.info._ZN7cutlass13device_kernelINS_4gemm6kernel13GemmUniversalIN4cute5tupleIJiiiiEEENS1_10collective13CollectiveMmaINS1_35MainloopSm100TmaUmmaWarpSpecializedILi8ELi2ELi4ENS5_IJNS4_1CILi1EEESB_SB_EEEEENS5_IJNSA_ILi64EEENSA_ILi128EEESE_EEENS_10bfloat16_tENS5_IJlSB_lEEESH_SI_NS4_8TiledMMAINS4_8MMA_AtomIJNS4_20SM100_MMA_F16BF16_SSISH_SH_fLi64ELi128ELNS4_4UMMA5MajorE0ELSN_0ELNSM_7ScaleInE0ELSO_0EEEEEENS4_6LayoutISC_NS5_IJNSA_ILi0EEESS_SS_EEEEENS5_IJNS4_10UnderscoreESV_SV_EEEEENS4_13SM90_TMA_LOADENS4_14ComposedLayoutINS4_7SwizzleILi3ELi4ELi3EEENS4_18smem_ptr_flag_bitsILi16EEENSR_INS5_IJNSA_ILi8EEESE_EEENS5_IJSE_SB_EEEEEEEvNS4_8identityESY_S18_vS19_EENS_8epilogue10collective18CollectiveEpilogueINS1B_23Sm100TmaWarpSpecializedILi4ELi2ELi16ELb1ELb0EEEJSG_NS5_IJNSR_ISE_SB_EENSR_INSA_ILi32EEESB_EEEEESH_SI_SH_SI_NS1B_6fusion15FusionCallbacksIS1F_NS1K_17LinearCombinationISH_fSH_fLNS_15FloatRoundStyleE2EEESG_S1J_JEEENS4_5SM1004TMEM4LOAD26SM100_TMEM_LOAD_16dp256b4xESY_NSZ_INS10_ILi2ELi4ELi3EEES13_NSR_INS5_IJS14_S1H_EEENS5_IJS1H_SB_EEEEEEENS4_17SM75_U32x4_LDSM_NENS4_14SM90_TMA_STOREES1Y_NS4_17SM90_U32x4_STSM_NENS4_39AutoVectorizingCopyWithAssumedAlignmentILi128EEEEEEvvEEEEvNT_6ParamsE,"",@"SHT_CUDA_INFO"
	.sectionflags	@""
	.align	4


	//----- nvinfo : EIATTR_CUDA_API_VERSION
	.align		4
        /*0000*/ 	.byte	0x04, 0x37
        /*0002*/ 	.short	(.L_31 - .L_30)
.L_30:
        /*0004*/ 	.word	0x00000082


	//----- nvinfo : EIATTR_KPARAM_INFO
	.align		4
.L_31:
        /*0008*/ 	.byte	0x04, 0x17
        /*000a*/ 	.short	(.L_33 - .L_32)
.L_32:
        /*000c*/ 	.word	0x00000000
        /*0010*/ 	.short	0x0000
        /*0012*/ 	.short	0x0000
        /*0014*/ 	.byte	0x00, 0xf0, 0x01, 0x20


	//----- nvinfo : EIATTR_AT_ENTRY_FRAGMENTS
	.align		4
.L_33:
        /*0018*/ 	.byte	0x04, 0x4f
        /*001a*/ 	.short	(.L_35 - .L_34)


	//   ....[0]....
.L_34:
        /*001c*/ 	.word	0x00000006


	//----- nvinfo : EIATTR_RESERVED_SMEM_USED
	.align		4
.L_35:
        /*0020*/ 	.byte	0x01, 0x41
	.zero		2


	//----- nvinfo : EIATTR_SPARSE_MMA_MASK
	.align		4
        /*0024*/ 	.byte	0x03, 0x50
        /*0026*/ 	.short	0x0000


	//----- nvinfo : EIATTR_TCGEN05_1CTA_USED
	.align		4
        /*0028*/ 	.byte	0x01, 0x51
	.zero		2


	//----- nvinfo : EIATTR_MAXREG_COUNT
	.align		4
        /*002c*/ 	.byte	0x03, 0x1b
        /*002e*/ 	.short	0x00ff


	//----- nvinfo : EIATTR_NUM_BARRIERS
	.align		4
        /*0030*/ 	.byte	0x02, 0x4c
        /*0032*/ 	.byte	0x07
	.zero		1


	//----- nvinfo : EIATTR_EXTERNS
	.align		4
        /*0034*/ 	.byte	0x04, 0x0f
        /*0036*/ 	.short	(.L_37 - .L_36)


	//   ....[0]....
	.align		4
.L_36:
        /*0038*/ 	.word	index@(__assertfail)


	//----- nvinfo : EIATTR_MERCURY_ISA_VERSION
	.align		4
.L_37:
        /*003c*/ 	.byte	0x03, 0x5f
        /*003e*/ 	.short	0x0101


	//----- nvinfo : EIATTR_INT_WARP_WIDE_INSTR_OFFSETS
	.align		4
        /*0040*/ 	.byte	0x04, 0x31
        /*0042*/ 	.short	(.L_39 - .L_38)


	//   ....[0]....
.L_38:
        /*0044*/ 	.word	0x00001e70


	//   ....[1]....
        /*0048*/ 	.word	0x00003b60


	//   ....[2]....
        /*004c*/ 	.word	0x00003b80


	//   ....[3]....
        /*0050*/ 	.word	0x00003bb0


	//   ....[4]....
        /*0054*/ 	.word	0x000044f0


	//   ....[5]....
        /*0058*/ 	.word	0x00004560


	//   ....[6]....
        /*005c*/ 	.word	0x00004640


	//   ....[7]....
        /*0060*/ 	.word	0x000046c0


	//   ....[8]....
        /*0064*/ 	.word	0x000047d0


	//   ....[9]....
        /*0068*/ 	.word	0x00004860


	//   ....[10]....
        /*006c*/ 	.word	0x00004a40


	//   ....[11]....
        /*0070*/ 	.word	0x00004ba0


	//----- nvinfo : EIATTR_COOP_GROUP_MASK_REGIDS
	.align		4
.L_39:
        /*0074*/ 	.byte	0x04, 0x29
        /*0076*/ 	.short	(.L_41 - .L_40)


	//   ....[0]....
.L_40:
        /*0078*/ 	.word	0xffffffff


	//   ....[1]....
        /*007c*/ 	.word	0xffffffff


	//   ....[2]....
        /*0080*/ 	.word	0xffffffff


	//   ....[3]....
        /*0084*/ 	.word	0xffffffff


	//   ....[4]....
        /*0088*/ 	.word	0xffffffff


	//   ....[5]....
        /*008c*/ 	.word	0xffffffff


	//   ....[6]....
        /*0090*/ 	.word	0xffffffff


	//   ....[7]....
        /*0094*/ 	.word	0xffffffff


	//   ....[8]....
        /*0098*/ 	.word	0xffffffff


	//   ....[9]....
        /*009c*/ 	.word	0xffffffff


	//   ....[10]....
        /*00a0*/ 	.word	0xffffffff


	//   ....[11]....
        /*00a4*/ 	.word	0xffffffff


	//   ....[12]....
        /*00a8*/ 	.word	0xffffffff


	//----- nvinfo : EIATTR_COOP_GROUP_INSTR_OFFSETS
	.align		4
.L_41:
        /*00ac*/ 	.byte	0x04, 0x28
        /*00ae*/ 	.short	(.L_43 - .L_42)


	//   ....[0]....
.L_42:
        /*00b0*/ 	.word	0x00000090


	//   ....[1]....
        /*00b4*/ 	.word	0x000004d0


	//   ....[2]....
        /*00b8*/ 	.word	0x000006c0


	//   ....[3]....
        /*00bc*/ 	.word	0x00000860


	//   ....[4]....
        /*00c0*/ 	.word	0x00000960


	//   ....[5]....
        /*00c4*/ 	.word	0x00000ad0


	//   ....[6]....
        /*00c8*/ 	.word	0x00000c70


	//   ....[7]....
        /*00cc*/ 	.word	0x00001d50


	//   ....[8]....
        /*00d0*/ 	.word	0x00002d70


	//   ....[9]....
        /*00d4*/ 	.word	0x00002f80


	//   ....[10]....
        /*00d8*/ 	.word	0x00002fb0


	//   ....[11]....
        /*00dc*/ 	.word	0x00003a40


	//   ....[12]....
        /*00e0*/ 	.word	0x00003c70


	//----- nvinfo : EIATTR_VRC_CTA_INIT_COUNT
	.align		4
.L_43:
        /*00e4*/ 	.byte	0x02, 0x4a
        /*00e6*/ 	.byte	0x80
	.zero		1


	//----- nvinfo : EIATTR_SYSCALL_OFFSETS
	.align		4
        /*00e8*/ 	.byte	0x04, 0x46
        /*00ea*/ 	.short	(.L_45 - .L_44)


	//   ....[0]....
.L_44:
        /*00ec*/ 	.word	0x00005650


	//   ....[1]....
        /*00f0*/ 	.word	0x00005740


	//   ....[2]....
        /*00f4*/ 	.word	0x00005ea0


	//   ....[3]....
        /*00f8*/ 	.word	0x00006750


	//   ....[4]....
        /*00fc*/ 	.word	0x00006fd0


	//   ....[5]....
        /*0100*/ 	.word	0x00007850


	//----- nvinfo : EIATTR_MBARRIER_INSTR_OFFSETS
	.align		4
.L_45:
        /*0104*/ 	.byte	0x04, 0x39
        /*0106*/ 	.short	(.L_47 - .L_46)


	//   ....[0]....
.L_46:
        /*0108*/ 	.word	0x000005b0
        /*010c*/ 	.word	0x000000ff
        /*0110*/ 	.word	0x00000000
        /*0114*/ 	.short	0x0100
        /*0116*/ 	.byte	0x05
	.zero		1


	//   ....[1]....
        /*0118*/ 	.word	0x000005c0
        /*011c*/ 	.word	0x000000ff
        /*0120*/ 	.word	0x00000040
        /*0124*/ 	.short	0x0100
        /*0126*/ 	.byte	0x05
	.zero		1


	//   ....[2]....
        /*0128*/ 	.word	0x000005d0
        /*012c*/ 	.word	0x000000ff
        /*0130*/ 	.word	0x00000008
        /*0134*/ 	.short	0x0100
        /*0136*/ 	.byte	0x05
	.zero		1


	//   ....[3]....
        /*0138*/ 	.word	0x000005e0
        /*013c*/ 	.word	0x000000ff
        /*0140*/ 	.word	0x00000048
        /*0144*/ 	.short	0x0100
        /*0146*/ 	.byte	0x05
	.zero		1


	//   ....[4]....
        /*0148*/ 	.word	0x000005f0
        /*014c*/ 	.word	0x000000ff
        /*0150*/ 	.word	0x00000010
        /*0154*/ 	.short	0x0100
        /*0156*/ 	.byte	0x05
	.zero		1


	//   ....[5]....
        /*0158*/ 	.word	0x00000600
        /*015c*/ 	.word	0x000000ff
        /*0160*/ 	.word	0x00000050
        /*0164*/ 	.short	0x0100
        /*0166*/ 	.byte	0x05
	.zero		1


	//   ....[6]....
        /*0168*/ 	.word	0x00000610
        /*016c*/ 	.word	0x000000ff
        /*0170*/ 	.word	0x00000018
        /*0174*/ 	.short	0x0100
        /*0176*/ 	.byte	0x05
	.zero		1


	//   ....[7]....
        /*0178*/ 	.word	0x00000620
        /*017c*/ 	.word	0x000000ff
        /*0180*/ 	.word	0x00000058
        /*0184*/ 	.short	0x0100
        /*0186*/ 	.byte	0x05
	.zero		1


	//   ....[8]....
        /*0188*/ 	.word	0x00000630
        /*018c*/ 	.word	0x000000ff
        /*0190*/ 	.word	0x00000020
        /*0194*/ 	.short	0x0100
        /*0196*/ 	.byte	0x05
	.zero		1


	//   ....[9]....
        /*0198*/ 	.word	0x00000640
        /*019c*/ 	.word	0x000000ff
        /*01a0*/ 	.word	0x00000060
        /*01a4*/ 	.short	0x0100
        /*01a6*/ 	.byte	0x05
	.zero		1


	//   ....[10]....
        /*01a8*/ 	.word	0x00000650
        /*01ac*/ 	.word	0x000000ff
        /*01b0*/ 	.word	0x00000028
        /*01b4*/ 	.short	0x0100
        /*01b6*/ 	.byte	0x05
	.zero		1


	//   ....[11]....
        /*01b8*/ 	.word	0x00000660
        /*01bc*/ 	.word	0x000000ff
        /*01c0*/ 	.word	0x00000068
        /*01c4*/ 	.short	0x0100
        /*01c6*/ 	.byte	0x05
	.zero		1


	//   ....[12]....
        /*01c8*/ 	.word	0x00000670
        /*01cc*/ 	.word	0x000000ff
        /*01d0*/ 	.word	0x00000030
        /*01d4*/ 	.short	0x0100
        /*01d6*/ 	.byte	0x05
	.zero		1


	//   ....[13]....
        /*01d8*/ 	.word	0x00000680
        /*01dc*/ 	.word	0x000000ff
        /*01e0*/ 	.word	0x00000070
        /*01e4*/ 	.short	0x0100
        /*01e6*/ 	.byte	0x05
	.zero		1


	//   ....[14]....
        /*01e8*/ 	.word	0x00000690
        /*01ec*/ 	.word	0x000000ff
        /*01f0*/ 	.word	0x00000038
        /*01f4*/ 	.short	0x0100
        /*01f6*/ 	.byte	0x05
	.zero		1


	//   ....[15]....
        /*01f8*/ 	.word	0x000006a0
        /*01fc*/ 	.word	0x000000ff
        /*0200*/ 	.word	0x00000078
        /*0204*/ 	.short	0x0100
        /*0206*/ 	.byte	0x05
	.zero		1


	//   ....[16]....
        /*0208*/ 	.word	0x000007d0
        /*020c*/ 	.word	0x000000ff
        /*0210*/ 	.word	0x00000080
        /*0214*/ 	.short	0x0100
        /*0216*/ 	.byte	0x07
	.zero		1


	//   ....[17]....
        /*0218*/ 	.word	0x000007e0
        /*021c*/ 	.word	0x000000ff
        /*0220*/ 	.word	0x000000a0
        /*0224*/ 	.short	0x0100
        /*0226*/ 	.byte	0x07
	.zero		1


	//   ....[18]....
        /*0228*/ 	.word	0x000007f0
        /*022c*/ 	.word	0x000000ff
        /*0230*/ 	.word	0x00000088
        /*0234*/ 	.short	0x0100
        /*0236*/ 	.byte	0x07
	.zero		1


	//   ....[19]....
        /*0238*/ 	.word	0x00000800
        /*023c*/ 	.word	0x000000ff
        /*0240*/ 	.word	0x000000a8
        /*0244*/ 	.short	0x0100
        /*0246*/ 	.byte	0x07
	.zero		1


	//   ....[20]....
        /*0248*/ 	.word	0x00000810
        /*024c*/ 	.word	0x000000ff
        /*0250*/ 	.word	0x00000090
        /*0254*/ 	.short	0x0100
        /*0256*/ 	.byte	0x07
	.zero		1


	//   ....[21]....
        /*0258*/ 	.word	0x00000820
        /*025c*/ 	.word	0x000000ff
        /*0260*/ 	.word	0x000000b0
        /*0264*/ 	.short	0x0100
        /*0266*/ 	.byte	0x07
	.zero		1


	//   ....[22]....
        /*0268*/ 	.word	0x00000830
        /*026c*/ 	.word	0x000000ff
        /*0270*/ 	.word	0x00000098
        /*0274*/ 	.short	0x0100
        /*0276*/ 	.byte	0x07
	.zero		1


	//   ....[23]....
        /*0278*/ 	.word	0x00000840
        /*027c*/ 	.word	0x000000ff
        /*0280*/ 	.word	0x000000b8
        /*0284*/ 	.short	0x0100
        /*0286*/ 	.byte	0x07
	.zero		1


	//   ....[24]....
        /*0288*/ 	.word	0x00000930
        /*028c*/ 	.word	0x000000ff
        /*0290*/ 	.word	0x000000c0
        /*0294*/ 	.short	0x0100
        /*0296*/ 	.byte	0x05
	.zero		1


	//   ....[25]....
        /*0298*/ 	.word	0x00000940
        /*029c*/ 	.word	0x000000ff
        /*02a0*/ 	.word	0x000000c8
        /*02a4*/ 	.short	0x0100
        /*02a6*/ 	.byte	0x05
	.zero		1


	//   ....[26]....
        /*02a8*/ 	.word	0x00000a80
        /*02ac*/ 	.word	0x000000ff
        /*02b0*/ 	.word	0x000000d0
        /*02b4*/ 	.short	0x0100
        /*02b6*/ 	.byte	0x05
	.zero		1


	//   ....[27]....
        /*02b8*/ 	.word	0x00000a90
        /*02bc*/ 	.word	0x000000ff
        /*02c0*/ 	.word	0x000000e0
        /*02c4*/ 	.short	0x0100
        /*02c6*/ 	.byte	0x05
	.zero		1


	//   ....[28]....
        /*02c8*/ 	.word	0x00000aa0
        /*02cc*/ 	.word	0x000000ff
        /*02d0*/ 	.word	0x000000d8
        /*02d4*/ 	.short	0x0100
        /*02d6*/ 	.byte	0x05
	.zero		1


	//   ....[29]....
        /*02d8*/ 	.word	0x00000ab0
        /*02dc*/ 	.word	0x000000ff
        /*02e0*/ 	.word	0x000000e8
        /*02e4*/ 	.short	0x0100
        /*02e6*/ 	.byte	0x05
	.zero		1


	//   ....[30]....
        /*02e8*/ 	.word	0x00000be0
        /*02ec*/ 	.word	0x000000ff
        /*02f0*/ 	.word	0x000000f0
        /*02f4*/ 	.short	0x0100
        /*02f6*/ 	.byte	0x07
	.zero		1


	//   ....[31]....
        /*02f8*/ 	.word	0x00000bf0
        /*02fc*/ 	.word	0x000000ff
        /*0300*/ 	.word	0x00000110
        /*0304*/ 	.short	0x0100
        /*0306*/ 	.byte	0x07
	.zero		1


	//   ....[32]....
        /*0308*/ 	.word	0x00000c00
        /*030c*/ 	.word	0x000000ff
        /*0310*/ 	.word	0x000000f8
        /*0314*/ 	.short	0x0100
        /*0316*/ 	.byte	0x07
	.zero		1


	//   ....[33]....
        /*0318*/ 	.word	0x00000c10
        /*031c*/ 	.word	0x000000ff
        /*0320*/ 	.word	0x00000118
        /*0324*/ 	.short	0x0100
        /*0326*/ 	.byte	0x07
	.zero		1


	//   ....[34]....
        /*0328*/ 	.word	0x00000c20
        /*032c*/ 	.word	0x000000ff
        /*0330*/ 	.word	0x00000100
        /*0334*/ 	.short	0x0100
        /*0336*/ 	.byte	0x07
	.zero		1


	//   ....[35]....
        /*0338*/ 	.word	0x00000c30
        /*033c*/ 	.word	0x000000ff
        /*0340*/ 	.word	0x00000120
        /*0344*/ 	.short	0x0100
        /*0346*/ 	.byte	0x07
	.zero		1


	//   ....[36]....
        /*0348*/ 	.word	0x00000c40
        /*034c*/ 	.word	0x000000ff
        /*0350*/ 	.word	0x00000108
        /*0354*/ 	.short	0x0100
        /*0356*/ 	.byte	0x07
	.zero		1


	//   ....[37]....
        /*0358*/ 	.word	0x00000c50
        /*035c*/ 	.word	0x000000ff
        /*0360*/ 	.word	0x00000128
        /*0364*/ 	.short	0x0100
        /*0366*/ 	.byte	0x07
	.zero		1


	//   ....[38]....
        /*0368*/ 	.word	0x00000d40
        /*036c*/ 	.word	0x000000ff
        /*0370*/ 	.word	0x00000130
        /*0374*/ 	.short	0x0100
        /*0376*/ 	.byte	0x05
	.zero		1


	//   ....[39]....
        /*0378*/ 	.word	0x00000d50
        /*037c*/ 	.word	0x000000ff
        /*0380*/ 	.word	0x00000140
        /*0384*/ 	.short	0x0100
        /*0386*/ 	.byte	0x05
	.zero		1


	//   ....[40]....
        /*0388*/ 	.word	0x00000d60
        /*038c*/ 	.word	0x000000ff
        /*0390*/ 	.word	0x00000138
        /*0394*/ 	.short	0x0100
        /*0396*/ 	.byte	0x05
	.zero		1


	//   ....[41]....
        /*0398*/ 	.word	0x00000d70
        /*039c*/ 	.word	0x000000ff
        /*03a0*/ 	.word	0x00000148
        /*03a4*/ 	.short	0x0100
        /*03a6*/ 	.byte	0x05
	.zero		1


	//   ....[42]....
        /*03a8*/ 	.word	0x00001650
        /*03ac*/ 	.word	0x00000003
        /*03b0*/ 	.word	0x00000140
        /*03b4*/ 	.short	0x010a
        /*03b6*/ 	.byte	0xff
	.zero		1


	//   ....[43]....
        /*03b8*/ 	.word	0x00001680
        /*03bc*/ 	.word	0x00000003
        /*03c0*/ 	.word	0x00000130
        /*03c4*/ 	.short	0x0101
        /*03c6*/ 	.byte	0xff
	.zero		1


	//   ....[44]....
        /*03c8*/ 	.word	0x00001750
        /*03cc*/ 	.word	0x000000ff
        /*03d0*/ 	.word	0x00000040
        /*03d4*/ 	.short	0x010a
        /*03d6*/ 	.byte	0x08
	.zero		1


	//   ....[45]....
        /*03d8*/ 	.word	0x000017f0
        /*03dc*/ 	.word	0x000000ff
        /*03e0*/ 	.word	0x00000040
        /*03e4*/ 	.short	0x010a
        /*03e6*/ 	.byte	0x21
	.zero		1


	//   ....[46]....
        /*03e8*/ 	.word	0x00001940
        /*03ec*/ 	.word	0x000000ff
        /*03f0*/ 	.word	0x00000040
        /*03f4*/ 	.short	0x010a
        /*03f6*/ 	.byte	0x08
	.zero		1


	//   ....[47]....
        /*03f8*/ 	.word	0x00001a50
        /*03fc*/ 	.word	0x000000ff
        /*0400*/ 	.word	0x000000c8
        /*0404*/ 	.short	0x0101
        /*0406*/ 	.byte	0x04
	.zero		1


	//   ....[48]....
        /*0408*/ 	.word	0x00001a70
        /*040c*/ 	.word	0x000000ff
        /*0410*/ 	.word	0x00000040
        /*0414*/ 	.short	0x010a
        /*0416*/ 	.byte	0x08
	.zero		1


	//   ....[49]....
        /*0418*/ 	.word	0x00001af0
        /*041c*/ 	.word	0x000000ff
        /*0420*/ 	.word	0x00000040
        /*0424*/ 	.short	0x010a
        /*0426*/ 	.byte	0x11
	.zero		1


	//   ....[50]....
        /*0428*/ 	.word	0x00001c40
        /*042c*/ 	.word	0x000000ff
        /*0430*/ 	.word	0x00000040
        /*0434*/ 	.short	0x010a
        /*0436*/ 	.byte	0x08
	.zero		1


	//   ....[51]....
        /*0438*/ 	.word	0x00001d80
        /*043c*/ 	.word	0x00000002
        /*0440*/ 	.word	0x000000d0
        /*0444*/ 	.short	0x010a
        /*0446*/ 	.byte	0xff
	.zero		1


	//   ....[52]....
        /*0448*/ 	.word	0x00001e40
        /*044c*/ 	.word	0x00000002
        /*0450*/ 	.word	0x00000000
        /*0454*/ 	.short	0x0101
        /*0456*/ 	.byte	0xff
	.zero		1


	//   ....[53]....
        /*0458*/ 	.word	0x000023a0
        /*045c*/ 	.word	0x000000ff
        /*0460*/ 	.word	0x00000000
        /*0464*/ 	.short	0x010a
        /*0466*/ 	.byte	0x05
	.zero		1


	//   ....[54]....
        /*0468*/ 	.word	0x00002430
        /*046c*/ 	.word	0x000000ff
        /*0470*/ 	.word	0x00000000
        /*0474*/ 	.short	0x010a
        /*0476*/ 	.byte	0x05
	.zero		1


	//   ....[55]....
        /*0478*/ 	.word	0x000024c0
        /*047c*/ 	.word	0x000000ff
        /*0480*/ 	.word	0x00000000
        /*0484*/ 	.short	0x010a
        /*0486*/ 	.byte	0x05
	.zero		1


	//   ....[56]....
        /*0488*/ 	.word	0x00002550
        /*048c*/ 	.word	0x000000ff
        /*0490*/ 	.word	0x00000000
        /*0494*/ 	.short	0x010a
        /*0496*/ 	.byte	0x05
	.zero		1


	//   ....[57]....
        /*0498*/ 	.word	0x000025e0
        /*049c*/ 	.word	0x000000ff
        /*04a0*/ 	.word	0x00000000
        /*04a4*/ 	.short	0x010a
        /*04a6*/ 	.byte	0x05
	.zero		1


	//   ....[58]....
        /*04a8*/ 	.word	0x00002670
        /*04ac*/ 	.word	0x000000ff
        /*04b0*/ 	.word	0x00000000
        /*04b4*/ 	.short	0x010a
        /*04b6*/ 	.byte	0x05
	.zero		1


	//   ....[59]....
        /*04b8*/ 	.word	0x00002700
        /*04bc*/ 	.word	0x000000ff
        /*04c0*/ 	.word	0x00000000
        /*04c4*/ 	.short	0x010a
        /*04c6*/ 	.byte	0x05
	.zero		1


	//   ....[60]....
        /*04c8*/ 	.word	0x000027a0
        /*04cc*/ 	.word	0x00000000
        /*04d0*/ 	.word	0x00000000
        /*04d4*/ 	.short	0x010a
        /*04d6*/ 	.byte	0xff
	.zero		1


	//   ....[61]....
        /*04d8*/ 	.word	0x000028c0
        /*04dc*/ 	.word	0x00000000
        /*04e0*/ 	.word	0x00000130
        /*04e4*/ 	.short	0x010a
        /*04e6*/ 	.byte	0xff
	.zero		1


	//   ....[62]....
        /*04e8*/ 	.word	0x00002920
        /*04ec*/ 	.word	0x00000004
        /*04f0*/ 	.word	0x00000000
        /*04f4*/ 	.short	0x0101
        /*04f6*/ 	.byte	0xff
	.zero		1


	//   ....[63]....
        /*04f8*/ 	.word	0x00002940
        /*04fc*/ 	.word	0x000000ff
        /*0500*/ 	.word	0x000000e0
        /*0504*/ 	.short	0x010a
        /*0506*/ 	.byte	0x05
	.zero		1


	//   ....[64]....
        /*0508*/ 	.word	0x00002a60
        /*050c*/ 	.word	0x00000000
        /*0510*/ 	.word	0x000000d0
        /*0514*/ 	.short	0x010a
        /*0516*/ 	.byte	0xff
	.zero		1


	//   ....[65]....
        /*0518*/ 	.word	0x00002b70
        /*051c*/ 	.word	0x00000000
        /*0520*/ 	.word	0x00000000
        /*0524*/ 	.short	0x0101
        /*0526*/ 	.byte	0xff
	.zero		1


	//   ....[66]....
        /*0528*/ 	.word	0x00002c00
        /*052c*/ 	.word	0x000000ff
        /*0530*/ 	.word	0x000000e0
        /*0534*/ 	.short	0x0106
        /*0536*/ 	.byte	0x05
	.zero		1


	//   ....[67]....
        /*0538*/ 	.word	0x00002c20
        /*053c*/ 	.word	0x000000ff
        /*0540*/ 	.word	0x000000e0
        /*0544*/ 	.short	0x010a
        /*0546*/ 	.byte	0x05
	.zero		1


	//   ....[68]....
        /*0548*/ 	.word	0x00002cb0
        /*054c*/ 	.word	0x000000ff
        /*0550*/ 	.word	0x000000e0
        /*0554*/ 	.short	0x0106
        /*0556*/ 	.byte	0x04
	.zero		1


	//   ....[69]....
        /*0558*/ 	.word	0x00002cf0
        /*055c*/ 	.word	0x00000000
        /*0560*/ 	.word	0x000000e0
        /*0564*/ 	.short	0x010a
        /*0566*/ 	.byte	0xff
	.zero		1


	//   ....[70]....
        /*0568*/ 	.word	0x00003230
        /*056c*/ 	.word	0x00000000
        /*0570*/ 	.word	0x000000d0
        /*0574*/ 	.short	0x010a
        /*0576*/ 	.byte	0xff
	.zero		1


	//   ....[71]....
        /*0578*/ 	.word	0x00003330
        /*057c*/ 	.word	0x00000003
        /*0580*/ 	.word	0x00000000
        /*0584*/ 	.short	0x0101
        /*0586*/ 	.byte	0xff
	.zero		1


	//   ....[72]....
        /*0588*/ 	.word	0x00003340
        /*058c*/ 	.word	0x000000ff
        /*0590*/ 	.word	0x00000000
        /*0594*/ 	.short	0x010a
        /*0596*/ 	.byte	0x06
	.zero		1


	//   ....[73]....
        /*0598*/ 	.word	0x000033c0
        /*059c*/ 	.word	0x000000ff
        /*05a0*/ 	.word	0x00000110
        /*05a4*/ 	.short	0x010a
        /*05a6*/ 	.byte	0x07
	.zero		1


	//   ....[74]....
        /*05a8*/ 	.word	0x000034a0
        /*05ac*/ 	.word	0x000000ff
        /*05b0*/ 	.word	0x00000000
        /*05b4*/ 	.short	0x010a
        /*05b6*/ 	.byte	0x06
	.zero		1


	//   ....[75]....
        /*05b8*/ 	.word	0x000035d0
        /*05bc*/ 	.word	0x000000ff
        /*05c0*/ 	.word	0x00000000
        /*05c4*/ 	.short	0x010a
        /*05c6*/ 	.byte	0x1a
	.zero		1


	//   ....[76]....
        /*05c8*/ 	.word	0x00003870
        /*05cc*/ 	.word	0x000000ff
        /*05d0*/ 	.word	0x00000000
        /*05d4*/ 	.short	0x010a
        /*05d6*/ 	.byte	0x06
	.zero		1


	//   ....[77]....
        /*05d8*/ 	.word	0x00003900
        /*05dc*/ 	.word	0x000000ff
        /*05e0*/ 	.word	0x00000000
        /*05e4*/ 	.short	0x010a
        /*05e6*/ 	.byte	0x06
	.zero		1


	//   ....[78]....
        /*05e8*/ 	.word	0x00003990
        /*05ec*/ 	.word	0x000000ff
        /*05f0*/ 	.word	0x00000000
        /*05f4*/ 	.short	0x010a
        /*05f6*/ 	.byte	0x06
	.zero		1


	//   ....[79]....
        /*05f8*/ 	.word	0x00003a20
        /*05fc*/ 	.word	0x000000ff
        /*0600*/ 	.word	0x00000000
        /*0604*/ 	.short	0x010a
        /*0606*/ 	.byte	0x07
	.zero		1


	//   ....[80]....
        /*0608*/ 	.word	0x00003ea0
        /*060c*/ 	.word	0x00000000
        /*0610*/ 	.word	0x000000d0
        /*0614*/ 	.short	0x010a
        /*0616*/ 	.byte	0xff
	.zero		1


	//   ....[81]....
        /*0618*/ 	.word	0x00003f60
        /*061c*/ 	.word	0x00000000
        /*0620*/ 	.word	0x00000000
        /*0624*/ 	.short	0x0101
        /*0626*/ 	.byte	0xff
	.zero		1


	//   ....[82]....
        /*0628*/ 	.word	0x00004280
        /*062c*/ 	.word	0x000000ff
        /*0630*/ 	.word	0x000000c8
        /*0634*/ 	.short	0x010a
        /*0636*/ 	.byte	0x07
	.zero		1


	//   ....[83]....
        /*0638*/ 	.word	0x00004470
        /*063c*/ 	.word	0x000000ff
        /*0640*/ 	.word	0x000000a0
        /*0644*/ 	.short	0x010a
        /*0646*/ 	.byte	0x07
	.zero		1


	//   ....[84]....
        /*0648*/ 	.word	0x000045e0
        /*064c*/ 	.word	0x000000ff
        /*0650*/ 	.word	0x00000080
        /*0654*/ 	.short	0x010b
        /*0656*/ 	.byte	0x07
	.zero		1


	//   ....[85]....
        /*0658*/ 	.word	0x000045f0
        /*065c*/ 	.word	0x000000ff
        /*0660*/ 	.word	0x00000000
        /*0664*/ 	.short	0x0101
        /*0666*/ 	.byte	0x08
	.zero		1


	//   ....[86]....
        /*0668*/ 	.word	0x00004610
        /*066c*/ 	.word	0x000000ff
        /*0670*/ 	.word	0x000000a8
        /*0674*/ 	.short	0x010a
        /*0676*/ 	.byte	0x07
	.zero		1


	//   ....[87]....
        /*0678*/ 	.word	0x00004770
        /*067c*/ 	.word	0x000000ff
        /*0680*/ 	.word	0x00000088
        /*0684*/ 	.short	0x010b
        /*0686*/ 	.byte	0x07
	.zero		1


	//   ....[88]....
        /*0688*/ 	.word	0x00004780
        /*068c*/ 	.word	0x000000ff
        /*0690*/ 	.word	0x00000000
        /*0694*/ 	.short	0x0101
        /*0696*/ 	.byte	0x08
	.zero		1


	//   ....[89]....
        /*0698*/ 	.word	0x00004790
        /*069c*/ 	.word	0x000000ff
        /*06a0*/ 	.word	0x000000b0
        /*06a4*/ 	.short	0x010a
        /*06a6*/ 	.byte	0x07
	.zero		1


	//   ....[90]....
        /*06a8*/ 	.word	0x00004930
        /*06ac*/ 	.word	0x000000ff
        /*06b0*/ 	.word	0x00000090
        /*06b4*/ 	.short	0x010b
        /*06b6*/ 	.byte	0x07
	.zero		1


	//   ....[91]....
        /*06b8*/ 	.word	0x000049a0
        /*06bc*/ 	.word	0x000000ff
        /*06c0*/ 	.word	0x00000000
        /*06c4*/ 	.short	0x0101
        /*06c6*/ 	.byte	0x08
	.zero		1


	//   ....[92]....
        /*06c8*/ 	.word	0x000049d0
        /*06cc*/ 	.word	0x000000ff
        /*06d0*/ 	.word	0x000000b8
        /*06d4*/ 	.short	0x010a
        /*06d6*/ 	.byte	0x07
	.zero		1


	//   ....[93]....
        /*06d8*/ 	.word	0x00004be0
        /*06dc*/ 	.word	0x000000ff
        /*06e0*/ 	.word	0x00000098
        /*06e4*/ 	.short	0x010b
        /*06e6*/ 	.byte	0x07
	.zero		1


	//   ....[94]....
        /*06e8*/ 	.word	0x00004c00
        /*06ec*/ 	.word	0x000000ff
        /*06f0*/ 	.word	0x00000000
        /*06f4*/ 	.short	0x0101
        /*06f6*/ 	.byte	0x0d
	.zero		1


	//   ....[95]....
        /*06f8*/ 	.word	0x00004c30
        /*06fc*/ 	.word	0x000000ff
        /*0700*/ 	.word	0x000000a0
        /*0704*/ 	.short	0x010a
        /*0706*/ 	.byte	0x07
	.zero		1


	//   ....[96]....
        /*0708*/ 	.word	0x00004c50
        /*070c*/ 	.word	0x000000ff
        /*0710*/ 	.word	0x000000a8
        /*0714*/ 	.short	0x010a
        /*0716*/ 	.byte	0x07
	.zero		1


	//   ....[97]....
        /*0718*/ 	.word	0x00004c70
        /*071c*/ 	.word	0x000000ff
        /*0720*/ 	.word	0x000000b0
        /*0724*/ 	.short	0x010a
        /*0726*/ 	.byte	0x07
	.zero		1


	//   ....[98]....
        /*0728*/ 	.word	0x00004cb0
        /*072c*/ 	.word	0x00000000
        /*0730*/ 	.word	0x000000b8
        /*0734*/ 	.short	0x010a
        /*0736*/ 	.byte	0xff
	.zero		1


	//   ....[99]....
        /*0738*/ 	.word	0x00005010
        /*073c*/ 	.word	0x00000000
        /*0740*/ 	.word	0x000000d0
        /*0744*/ 	.short	0x010a
        /*0746*/ 	.byte	0xff
	.zero		1


	//   ....[100]....
        /*0748*/ 	.word	0x00005120
        /*074c*/ 	.word	0x00000000
        /*0750*/ 	.word	0x00000000
        /*0754*/ 	.short	0x0101
        /*0756*/ 	.byte	0xff
	.zero		1


	//   ....[101]....
        /*0758*/ 	.word	0x00005b80
        /*075c*/ 	.word	0x000000ff
        /*0760*/ 	.word	0x00000080
        /*0764*/ 	.short	0x010a
        /*0766*/ 	.byte	0x30
	.zero		1


	//   ....[102]....
        /*0768*/ 	.word	0x00005bf0
        /*076c*/ 	.word	0x0000004f
        /*0770*/ 	.word	0x000000f0
        /*0774*/ 	.short	0x010a
        /*0776*/ 	.byte	0xff
	.zero		1


	//   ....[103]....
        /*0778*/ 	.word	0x00005ca0
        /*077c*/ 	.word	0x000000ff
        /*0780*/ 	.word	0x00000080
        /*0784*/ 	.short	0x010a
        /*0786*/ 	.byte	0x30
	.zero		1


	//   ....[104]....
        /*0788*/ 	.word	0x00005d80
        /*078c*/ 	.word	0x0000004f
        /*0790*/ 	.word	0x000000f0
        /*0794*/ 	.short	0x010a
        /*0796*/ 	.byte	0xff
	.zero		1


	//   ....[105]....
        /*0798*/ 	.word	0x000064b0
        /*079c*/ 	.word	0x00000000
        /*07a0*/ 	.word	0x00000000
        /*07a4*/ 	.short	0x0101
        /*07a6*/ 	.byte	0xff
	.zero		1


	//   ....[106]....
        /*07a8*/ 	.word	0x000064c0
        /*07ac*/ 	.word	0x00000003
        /*07b0*/ 	.word	0x00000080
        /*07b4*/ 	.short	0x010a
        /*07b6*/ 	.byte	0xff
	.zero		1


	//   ....[107]....
        /*07b8*/ 	.word	0x00006580
        /*07bc*/ 	.word	0x00000003
        /*07c0*/ 	.word	0x00000080
        /*07c4*/ 	.short	0x010a
        /*07c6*/ 	.byte	0xff
	.zero		1


	//   ....[108]....
        /*07c8*/ 	.word	0x00006d30
        /*07cc*/ 	.word	0x00000026
        /*07d0*/ 	.word	0x00000000
        /*07d4*/ 	.short	0x0101
        /*07d6*/ 	.byte	0xff
	.zero		1


	//   ....[109]....
        /*07d8*/ 	.word	0x00006d50
        /*07dc*/ 	.word	0x00000053
        /*07e0*/ 	.word	0x00000080
        /*07e4*/ 	.short	0x010a
        /*07e6*/ 	.byte	0xff
	.zero		1


	//   ....[110]....
        /*07e8*/ 	.word	0x00006e00
        /*07ec*/ 	.word	0x00000053
        /*07f0*/ 	.word	0x00000080
        /*07f4*/ 	.short	0x010a
        /*07f6*/ 	.byte	0xff
	.zero		1


	//   ....[111]....
        /*07f8*/ 	.word	0x000075b0
        /*07fc*/ 	.word	0x00000026
        /*0800*/ 	.word	0x00000000
        /*0804*/ 	.short	0x0101
        /*0806*/ 	.byte	0xff
	.zero		1


	//   ....[112]....
        /*0808*/ 	.word	0x000075d0
        /*080c*/ 	.word	0x00000058
        /*0810*/ 	.word	0x00000080
        /*0814*/ 	.short	0x010a
        /*0816*/ 	.byte	0xff
	.zero		1


	//   ....[113]....
        /*0818*/ 	.word	0x00007680
        /*081c*/ 	.word	0x00000058
        /*0820*/ 	.word	0x00000080
        /*0824*/ 	.short	0x010a
        /*0826*/ 	.byte	0xff
	.zero		1


	//   ....[114]....
        /*0828*/ 	.word	0x000079c0
        /*082c*/ 	.word	0x000000ff
        /*0830*/ 	.word	0x00000000
        /*0834*/ 	.short	0x0101
        /*0836*/ 	.byte	0x05
	.zero		1


	//   ....[115]....
        /*0838*/ 	.word	0x00007e90
        /*083c*/ 	.word	0x00000002
        /*0840*/ 	.word	0x00000000
        /*0844*/ 	.short	0x0101
        /*0846*/ 	.byte	0xff
	.zero		1


	//   ....[116]....
        /*0848*/ 	.word	0x00008100
        /*084c*/ 	.word	0x000000ff
        /*0850*/ 	.word	0x00000000
        /*0854*/ 	.short	0x0101
        /*0856*/ 	.byte	0x04
	.zero		1


	//   ....[117]....
        /*0858*/ 	.word	0x00008120
        /*085c*/ 	.word	0x00000003
        /*0860*/ 	.word	0x00000140
        /*0864*/ 	.short	0x010a
        /*0866*/ 	.byte	0xff
	.zero		1


	//   ....[118]....
        /*0868*/ 	.word	0x00008180
        /*086c*/ 	.word	0x00000002
        /*0870*/ 	.word	0x00000040
        /*0874*/ 	.short	0x010a
        /*0876*/ 	.byte	0xff
	.zero		1


	//   ....[119]....
        /*0878*/ 	.word	0x000081e0
        /*087c*/ 	.word	0x00000002
        /*0880*/ 	.word	0x00000040
        /*0884*/ 	.short	0x010a
        /*0886*/ 	.byte	0xff
	.zero		1


	//   ....[120]....
        /*0888*/ 	.word	0x00008230
        /*088c*/ 	.word	0x00000002
        /*0890*/ 	.word	0x000000d0
        /*0894*/ 	.short	0x010a
        /*0896*/ 	.byte	0xff
	.zero		1


	//   ....[121]....
        /*0898*/ 	.word	0x00008290
        /*089c*/ 	.word	0x00000000
        /*08a0*/ 	.word	0x00000000
        /*08a4*/ 	.short	0x010a
        /*08a6*/ 	.byte	0xff
	.zero		1


	//   ....[122]....
        /*08a8*/ 	.word	0x000082f0
        /*08ac*/ 	.word	0x00000000
        /*08b0*/ 	.word	0x00000000
        /*08b4*/ 	.short	0x010a
        /*08b6*/ 	.byte	0xff
	.zero		1


	//   ....[123]....
        /*08b8*/ 	.word	0x00008350
        /*08bc*/ 	.word	0x00000000
        /*08c0*/ 	.word	0x00000000
        /*08c4*/ 	.short	0x010a
        /*08c6*/ 	.byte	0xff
	.zero		1


	//   ....[124]....
        /*08c8*/ 	.word	0x000083b0
        /*08cc*/ 	.word	0x00000000
        /*08d0*/ 	.word	0x00000000
        /*08d4*/ 	.short	0x010a
        /*08d6*/ 	.byte	0xff
	.zero		1


	//   ....[125]....
        /*08d8*/ 	.word	0x00008410
        /*08dc*/ 	.word	0x00000000
        /*08e0*/ 	.word	0x00000000
        /*08e4*/ 	.short	0x010a
        /*08e6*/ 	.byte	0xff
	.zero		1


	//   ....[126]....
        /*08e8*/ 	.word	0x00008470
        /*08ec*/ 	.word	0x00000000
        /*08f0*/ 	.word	0x00000000
        /*08f4*/ 	.short	0x010a
        /*08f6*/ 	.byte	0xff
	.zero		1


	//   ....[127]....
        /*08f8*/ 	.word	0x000084d0
        /*08fc*/ 	.word	0x00000000
        /*0900*/ 	.word	0x00000000
        /*0904*/ 	.short	0x010a
        /*0906*/ 	.byte	0xff
	.zero		1


	//   ....[128]....
        /*0908*/ 	.word	0x00008520
        /*090c*/ 	.word	0x00000000
        /*0910*/ 	.word	0x00000130
        /*0914*/ 	.short	0x010a
        /*0916*/ 	.byte	0xff
	.zero		1


	//   ....[129]....
        /*0918*/ 	.word	0x00008580
        /*091c*/ 	.word	0x00000000
        /*0920*/ 	.word	0x000000e0
        /*0924*/ 	.short	0x010a
        /*0926*/ 	.byte	0xff
	.zero		1


	//   ....[130]....
        /*0928*/ 	.word	0x000085d0
        /*092c*/ 	.word	0x00000000
        /*0930*/ 	.word	0x000000d0
        /*0934*/ 	.short	0x010a
        /*0936*/ 	.byte	0xff
	.zero		1


	//   ....[131]....
        /*0938*/ 	.word	0x00008630
        /*093c*/ 	.word	0x00000000
        /*0940*/ 	.word	0x000000e0
        /*0944*/ 	.short	0x010a
        /*0946*/ 	.byte	0xff
	.zero		1


	//   ....[132]....
        /*0948*/ 	.word	0x00008680
        /*094c*/ 	.word	0x00000000
        /*0950*/ 	.word	0x000000d0
        /*0954*/ 	.short	0x010a
        /*0956*/ 	.byte	0xff
	.zero		1


	//   ....[133]....
        /*0958*/ 	.word	0x000086e0
        /*095c*/ 	.word	0x00000003
        /*0960*/ 	.word	0x00000110
        /*0964*/ 	.short	0x010a
        /*0966*/ 	.byte	0xff
	.zero		1


	//   ....[134]....
        /*0968*/ 	.word	0x00008740
        /*096c*/ 	.word	0x00000000
        /*0970*/ 	.word	0x00000000
        /*0974*/ 	.short	0x010a
        /*0976*/ 	.byte	0xff
	.zero		1


	//   ....[135]....
        /*0978*/ 	.word	0x000087a0
        /*097c*/ 	.word	0x00000000
        /*0980*/ 	.word	0x00000000
        /*0984*/ 	.short	0x010a
        /*0986*/ 	.byte	0xff
	.zero		1


	//   ....[136]....
        /*0988*/ 	.word	0x00008800
        /*098c*/ 	.word	0x00000000
        /*0990*/ 	.word	0x00000000
        /*0994*/ 	.short	0x010a
        /*0996*/ 	.byte	0xff
	.zero		1


	//   ....[137]....
        /*0998*/ 	.word	0x00008860
        /*099c*/ 	.word	0x00000000
        /*09a0*/ 	.word	0x00000000
        /*09a4*/ 	.short	0x010a
        /*09a6*/ 	.byte	0xff
	.zero		1


	//   ....[138]....
        /*09a8*/ 	.word	0x000088c0
        /*09ac*/ 	.word	0x00000000
        /*09b0*/ 	.word	0x00000000
        /*09b4*/ 	.short	0x010a
        /*09b6*/ 	.byte	0xff
	.zero		1


	//   ....[139]....
        /*09b8*/ 	.word	0x00008910
        /*09bc*/ 	.word	0x00000000
        /*09c0*/ 	.word	0x000000d0
        /*09c4*/ 	.short	0x010a
        /*09c6*/ 	.byte	0xff
	.zero		1


	//   ....[140]....
        /*09c8*/ 	.word	0x00008970
        /*09cc*/ 	.word	0x00000000
        /*09d0*/ 	.word	0x000000c8
        /*09d4*/ 	.short	0x010a
        /*09d6*/ 	.byte	0xff
	.zero		1


	//   ....[141]....
        /*09d8*/ 	.word	0x000089d0
        /*09dc*/ 	.word	0x00000003
        /*09e0*/ 	.word	0x000000a0
        /*09e4*/ 	.short	0x010a
        /*09e6*/ 	.byte	0xff
	.zero		1


	//   ....[142]....
        /*09e8*/ 	.word	0x00008a30
        /*09ec*/ 	.word	0x00000003
        /*09f0*/ 	.word	0x000000a8
        /*09f4*/ 	.short	0x010a
        /*09f6*/ 	.byte	0xff
	.zero		1


	//   ....[143]....
        /*09f8*/ 	.word	0x00008a90
        /*09fc*/ 	.word	0x00000003
        /*0a00*/ 	.word	0x000000b0
        /*0a04*/ 	.short	0x010a
        /*0a06*/ 	.byte	0xff
	.zero		1


	//   ....[144]....
        /*0a08*/ 	.word	0x00008af0
        /*0a0c*/ 	.word	0x00000003
        /*0a10*/ 	.word	0x000000b8
        /*0a14*/ 	.short	0x010a
        /*0a16*/ 	.byte	0xff
	.zero		1


	//   ....[145]....
        /*0a18*/ 	.word	0x00008b50
        /*0a1c*/ 	.word	0x00000000
        /*0a20*/ 	.word	0x000000a0
        /*0a24*/ 	.short	0x010a
        /*0a26*/ 	.byte	0xff
	.zero		1


	//   ....[146]....
        /*0a28*/ 	.word	0x00008bb0
        /*0a2c*/ 	.word	0x00000000
        /*0a30*/ 	.word	0x000000a8
        /*0a34*/ 	.short	0x010a
        /*0a36*/ 	.byte	0xff
	.zero		1


	//   ....[147]....
        /*0a38*/ 	.word	0x00008c10
        /*0a3c*/ 	.word	0x00000000
        /*0a40*/ 	.word	0x000000b0
        /*0a44*/ 	.short	0x010a
        /*0a46*/ 	.byte	0xff
	.zero		1


	//   ....[148]....
        /*0a48*/ 	.word	0x00008c60
        /*0a4c*/ 	.word	0x00000000
        /*0a50*/ 	.word	0x000000d0
        /*0a54*/ 	.short	0x010a
        /*0a56*/ 	.byte	0xff
	.zero		1


	//   ....[149]....
        /*0a58*/ 	.word	0x00008cc0
        /*0a5c*/ 	.word	0x00000002
        /*0a60*/ 	.word	0x00000080
        /*0a64*/ 	.short	0x010a
        /*0a66*/ 	.byte	0xff
	.zero		1


	//   ....[150]....
        /*0a68*/ 	.word	0x00008d10
        /*0a6c*/ 	.word	0x0000004f
        /*0a70*/ 	.word	0x000000f0
        /*0a74*/ 	.short	0x010a
        /*0a76*/ 	.byte	0xff
	.zero		1


	//   ....[151]....
        /*0a78*/ 	.word	0x00008d60
        /*0a7c*/ 	.word	0x00000003
        /*0a80*/ 	.word	0x00000080
        /*0a84*/ 	.short	0x010a
        /*0a86*/ 	.byte	0xff
	.zero		1


	//   ....[152]....
        /*0a88*/ 	.word	0x00008db0
        /*0a8c*/ 	.word	0x00000053
        /*0a90*/ 	.word	0x00000080
        /*0a94*/ 	.short	0x010a
        /*0a96*/ 	.byte	0xff
	.zero		1


	//   ....[153]....
        /*0a98*/ 	.word	0x00008e00
        /*0a9c*/ 	.word	0x00000058
        /*0aa0*/ 	.word	0x00000080
        /*0aa4*/ 	.short	0x010a
        /*0aa6*/ 	.byte	0xff
	.zero		1


	//----- nvinfo : EIATTR_NUM_MBARRIERS
	.align		4
.L_47:
        /*0aa8*/ 	.byte	0x03, 0x38
        /*0aaa*/ 	.short	0x002a


	//----- nvinfo : EIATTR_EXIT_INSTR_OFFSETS
	.align		4
        /*0aac*/ 	.byte	0x04, 0x1c
        /*0aae*/ 	.short	(.L_49 - .L_48)


	//   ....[0]....
.L_48:
        /*0ab0*/ 	.word	0x000027d0


	//   ....[1]....
        /*0ab4*/ 	.word	0x00002cc0


	//   ....[2]....
        /*0ab8*/ 	.word	0x00002d20


	//   ....[3]....
        /*0abc*/ 	.word	0x00003c80


	//   ....[4]....
        /*0ac0*/ 	.word	0x00004ce0


	//   ....[5]....
        /*0ac4*/ 	.word	0x00004d20


	//   ....[6]....
        /*0ac8*/ 	.word	0x00007ff0


	//   ....[7]....
        /*0acc*/ 	.word	0x00008070


	//   ....[8]....
        /*0ad0*/ 	.word	0x000080a0


	//   ....[9]....
        /*0ad4*/ 	.word	0x00008110


	//----- nvinfo : EIATTR_MAX_THREADS
	.align		4
.L_49:
        /*0ad8*/ 	.byte	0x04, 0x05
        /*0ada*/ 	.short	(.L_51 - .L_50)
.L_50:
        /*0adc*/ 	.word	0x00000100
        /*0ae0*/ 	.word	0x00000001
        /*0ae4*/ 	.word	0x00000001


	//----- nvinfo : EIATTR_CRS_STACK_SIZE
	.align		4
.L_51:
        /*0ae8*/ 	.byte	0x04, 0x1e
        /*0aea*/ 	.short	(.L_53 - .L_52)
.L_52:
        /*0aec*/ 	.word	0x00000000


	//----- nvinfo : EIATTR_CBANK_PARAM_SIZE
	.align		4
.L_53:
        /*0af0*/ 	.byte	0x03, 0x19
        /*0af2*/ 	.short	0x0800


	//----- nvinfo : EIATTR_PARAM_CBANK
	.align		4
        /*0af4*/ 	.byte	0x04, 0x0a
        /*0af6*/ 	.short	(.L_55 - .L_54)
	.align		4
.L_54:
        /*0af8*/ 	.word	index@(.nv.constant0._ZN7cutlass13device_kernelINS_4gemm6kernel13GemmUniversalIN4cute5tupleIJiiiiEEENS1_10collective13CollectiveMmaINS1_35MainloopSm100TmaUmmaWarpSpecializedILi8ELi2ELi4ENS5_IJNS4_1CILi1EEESB_SB_EEEEENS5_IJNSA_ILi64EEENSA_ILi128EEESE_EEENS_10bfloat16_tENS5_IJlSB_lEEESH_SI_NS4_8TiledMMAINS4_8MMA_AtomIJNS4_20SM100_MMA_F16BF16_SSISH_SH_fLi64ELi128ELNS4_4UMMA5MajorE0ELSN_0ELNSM_7ScaleInE0ELSO_0EEEEEENS4_6LayoutISC_NS5_IJNSA_ILi0EEESS_SS_EEEEENS5_IJNS4_10UnderscoreESV_SV_EEEEENS4_13SM90_TMA_LOADENS4_14ComposedLayoutINS4_7SwizzleILi3ELi4ELi3EEENS4_18smem_ptr_flag_bitsILi16EEENSR_INS5_IJNSA_ILi8EEESE_EEENS5_IJSE_SB_EEEEEEEvNS4_8identityESY_S18_vS19_EENS_8epilogue10collective18CollectiveEpilogueINS1B_23Sm100TmaWarpSpecializedILi4ELi2ELi16ELb1ELb0EEEJSG_NS5_IJNSR_ISE_SB_EENSR_INSA_ILi32EEESB_EEEEESH_SI_SH_SI_NS1B_6fusion15FusionCallbacksIS1F_NS1K_17LinearCombinationISH_fSH_fLNS_15FloatRoundStyleE2EEESG_S1J_JEEENS4_5SM1004TMEM4LOAD26SM100_TMEM_LOAD_16dp256b4xESY_NSZ_INS10_ILi2ELi4ELi3EEES13_NSR_INS5_IJS14_S1H_EEENS5_IJS1H_SB_EEEEEEENS4_17SM75_U32x4_LDSM_NENS4_14SM90_TMA_STOREES1Y_NS4_17SM90_U32x4_STSM_NENS4_39AutoVectorizingCopyWithAssumedAlignmentILi128EEEEEEvvEEEEvNT_6ParamsE)
        /*0afc*/ 	.short	0x0380
        /*0afe*/ 	.short	0x0800


	//----- nvinfo : EIATTR_SW_WAR
	.align		4
.L_55:
        /*0b00*/ 	.byte	0x04, 0x36
        /*0b02*/ 	.short	(.L_57 - .L_56)
.L_56:
        /*0b04*/ 	.word	0x00000008
.L_57:


//--------------------- .nv.callgraph             --------------------------
	.section	.nv.callgraph,"",@"SHT_CUDA_CALLGRAPH"
	.align	4
	.sectionentsize	8
	.align		4
        /*0000*/ 	.word	0x00000000
	.align		4
        /*0004*/ 	.word	0xffffffff
	.align		4
        /*0008*/ 	.word	index@(_ZN7cutlass13device_kernelINS_4gemm6kernel13GemmUniversalIN4cute5tupleIJiiiiEEENS1_10collective13CollectiveMmaINS1_35MainloopSm100TmaUmmaWarpSpecializedILi8ELi2ELi4ENS5_IJNS4_1CILi1EEESB_SB_EEEEENS5_IJNSA_ILi64EEENSA_ILi128EEESE_EEENS_10bfloat16_tENS5_IJlSB_lEEESH_SI_NS4_8TiledMMAINS4_8MMA_AtomIJNS4_20SM100_MMA_F16BF16_SSISH_SH_fLi64ELi128ELNS4_4UMMA5MajorE0ELSN_0ELNSM_7ScaleInE0ELSO_0EEEEEENS4_6LayoutISC_NS5_IJNSA_ILi0EEESS_SS_EEEEENS5_IJNS4_10UnderscoreESV_SV_EEEEENS4_13SM90_TMA_LOADENS4_14ComposedLayoutINS4_7SwizzleILi3ELi4ELi3EEENS4_18smem_ptr_flag_bitsILi16EEENSR_INS5_IJNSA_ILi8EEESE_EEENS5_IJSE_SB_EEEEEEEvNS4_8identityESY_S18_vS19_EENS_8epilogue10collective18CollectiveEpilogueINS1B_23Sm100TmaWarpSpecializedILi4ELi2ELi16ELb1ELb0EEEJSG_NS5_IJNSR_ISE_SB_EENSR_INSA_ILi32EEESB_EEEEESH_SI_SH_SI_NS1B_6fusion15FusionCallbacksIS1F_NS1K_17LinearCombinationISH_fSH_fLNS_15FloatRoundStyleE2EEESG_S1J_JEEENS4_5SM1004TMEM4LOAD26SM100_TMEM_LOAD_16dp256b4xESY_NSZ_INS10_ILi2ELi4ELi3EEES13_NSR_INS5_IJS14_S1H_EEENS5_IJS1H_SB_EEEEEEENS4_17SM75_U32x4_LDSM_NENS4_14SM90_TMA_STOREES1Y_NS4_17SM90_U32x4_STSM_NENS4_39AutoVectorizingCopyWithAssumedAlignmentILi128EEEEEEvvEEEEvNT_6ParamsE)
	.align		4
        /*000c*/ 	.word	index@(__assertfail)
	.align		4
        /*0010*/ 	.word	0x00000000
	.align		4
        /*0014*/ 	.word	0xfffffffe
	.align		4
        /*0018*/ 	.word	0x00000000
	.align		4
        /*001c*/ 	.word	0xfffffffd
	.align		4
        /*0020*/ 	.word	0x00000000
	.align		4
        /*0024*/ 	.word	0xfffffffc


//--------------------- .nv.constant4             --------------------------
	.section	.nv.constant4,"a",@progbits
	.align	8
	.align		8
.nv.constant4:
        /*0000*/ 	.dword	__assertfail
	.align		8
        /*0008*/ 	.dword	__unnamed_1
	.align		8
        /*0010*/ 	.dword	__unnamed_2
	.align		8
        /*0018*/ 	.dword	_ZN40_INTERNAL_69186609_4_k_cu_82531f54_294874cuda3std3__45__cpo5beginE
	.align		8
        /*0020*/ 	.dword	_ZN40_INTERNAL_69186609_4_k_cu_82531f54_294874cuda3std3__45__cpo3endE
	.align		8
        /*0028*/ 	.dword	_ZN40_INTERNAL_69186609_4_k_cu_82531f54_294874cuda3std3__45__cpo6cbeginE
	.align		8
        /*0030*/ 	.dword	_ZN40_INTERNAL_69186609_4_k_cu_82531f54_294874cuda3std3__45__cpo4cendE
	.align		8
        /*0038*/ 	.dword	_ZN40_INTERNAL_69186609_4_k_cu_82531f54_294874cuda3std3__442_GLOBAL__N__69186609_4_k_cu_82531f54_294876ignoreE
	.align		8
        /*0040*/ 	.dword	_ZN40_INTERNAL_69186609_4_k_cu_82531f54_294874cuda3std3__419piecewise_constructE
	.align		8
        /*0048*/ 	.dword	_ZN40_INTERNAL_69186609_4_k_cu_82531f54_294874cuda3std3__48in_placeE
	.align		8
        /*0050*/ 	.dword	_ZN40_INTERNAL_69186609_4_k_cu_82531f54_294874cuda3std6ranges3__45__cpo4swapE
	.align		8
        /*0058*/ 	.dword	_ZN40_INTERNAL_69186609_4_k_cu_82531f54_294874cuda3std6ranges3__45__cpo9iter_moveE
	.align		8
        /*0060*/ 	.dword	_ZN40_INTERNAL_69186609_4_k_cu_82531f54_294874cute7productE
	.align		8
        /*0068*/ 	.dword	_ZN40_INTERNAL_69186609_4_k_cu_82531f54_294874cute1_E
	.align		8
        /*0070*/ 	.dword	$str$25
	.align		8
        /*0078*/ 	.dword	$str$26
	.align		8
        /*0080*/ 	.dword	$str$27
	.align		8
        /*0088*/ 	.dword	$str$28


//--------------------- .text._ZN7cutlass13device_kernelINS_4gemm6kernel13GemmUniversalIN4cute5tupleIJiiiiEEENS1_10collective13CollectiveMmaINS1_35MainloopSm100TmaUmmaWarpSpecializedILi8ELi2ELi4ENS5_IJNS4_1CILi1EEESB_SB_EEEEENS5_IJNSA_ILi64EEENSA_ILi128EEESE_EEENS_10bfloat16_tENS5_IJlSB_lEEESH_SI_NS4_8TiledMMAINS4_8MMA_AtomIJNS4_20SM100_MMA_F16BF16_SSISH_SH_fLi64ELi128ELNS4_4UMMA5MajorE0ELSN_0ELNSM_7ScaleInE0ELSO_0EEEEEENS4_6LayoutISC_NS5_IJNSA_ILi0EEESS_SS_EEEEENS5_IJNS4_10UnderscoreESV_SV_EEEEENS4_13SM90_TMA_LOADENS4_14ComposedLayoutINS4_7SwizzleILi3ELi4ELi3EEENS4_18smem_ptr_flag_bitsILi16EEENSR_INS5_IJNSA_ILi8EEESE_EEENS5_IJSE_SB_EEEEEEEvNS4_8identityESY_S18_vS19_EENS_8epilogue10collective18CollectiveEpilogueINS1B_23Sm100TmaWarpSpecializedILi4ELi2ELi16ELb1ELb0EEEJSG_NS5_IJNSR_ISE_SB_EENSR_INSA_ILi32EEESB_EEEEESH_SI_SH_SI_NS1B_6fusion15FusionCallbacksIS1F_NS1K_17LinearCombinationISH_fSH_fLNS_15FloatRoundStyleE2EEESG_S1J_JEEENS4_5SM1004TMEM4LOAD26SM100_TMEM_LOAD_16dp256b4xESY_NSZ_INS10_ILi2ELi4ELi3EEES13_NSR_INS5_IJS14_S1H_EEENS5_IJS1H_SB_EEEEEEENS4_17SM75_U32x4_LDSM_NENS4_14SM90_TMA_STOREES1Y_NS4_17SM90_U32x4_STSM_NENS4_39AutoVectorizingCopyWithAssumedAlignmentILi128EEEEEEvvEEEEvNT_6ParamsE --------------------------
	.section	.text._ZN7cutlass13device_kernelINS_4gemm6kernel13GemmUniversalIN4cute5tupleIJiiiiEEENS1_10collective13CollectiveMmaINS1_35MainloopSm100TmaUmmaWarpSpecializedILi8ELi2ELi4ENS5_IJNS4_1CILi1EEESB_SB_EEEEENS5_IJNSA_ILi64EEENSA_ILi128EEESE_EEENS_10bfloat16_tENS5_IJlSB_lEEESH_SI_NS4_8TiledMMAINS4_8MMA_AtomIJNS4_20SM100_MMA_F16BF16_SSISH_SH_fLi64ELi128ELNS4_4UMMA5MajorE0ELSN_0ELNSM_7ScaleInE0ELSO_0EEEEEENS4_6LayoutISC_NS5_IJNSA_ILi0EEESS_SS_EEEEENS5_IJNS4_10UnderscoreESV_SV_EEEEENS4_13SM90_TMA_LOADENS4_14ComposedLayoutINS4_7SwizzleILi3ELi4ELi3EEENS4_18smem_ptr_flag_bitsILi16EEENSR_INS5_IJNSA_ILi8EEESE_EEENS5_IJSE_SB_EEEEEEEvNS4_8identityESY_S18_vS19_EENS_8epilogue10collective18CollectiveEpilogueINS1B_23Sm100TmaWarpSpecializedILi4ELi2ELi16ELb1ELb0EEEJSG_NS5_IJNSR_ISE_SB_EENSR_INSA_ILi32EEESB_EEEEESH_SI_SH_SI_NS1B_6fusion15FusionCallbacksIS1F_NS1K_17LinearCombinationISH_fSH_fLNS_15FloatRoundStyleE2EEESG_S1J_JEEENS4_5SM1004TMEM4LOAD26SM100_TMEM_LOAD_16dp256b4xESY_NSZ_INS10_ILi2ELi4ELi3EEES13_NSR_INS5_IJS14_S1H_EEENS5_IJS1H_SB_EEEEEEENS4_17SM75_U32x4_LDSM_NENS4_14SM90_TMA_STOREES1Y_NS4_17SM90_U32x4_STSM_NENS4_39AutoVectorizingCopyWithAssumedAlignmentILi128EEEEEEvvEEEEvNT_6ParamsE,"ax",@progbits
	.align	128
.text._ZN7cutlass13device_kernelINS_4gemm6kernel13GemmUniversalIN4cute5tupleIJiiiiEEENS1_10collective13CollectiveMmaINS1_35MainloopSm100TmaUmmaWarpSpecializedILi8ELi2ELi4ENS5_IJNS4_1CILi1EEESB_SB_EEEEENS5_IJNSA_ILi64EEENSA_ILi128EEESE_EEENS_10bfloat16_tENS5_IJlSB_lEEESH_SI_NS4_8TiledMMAINS4_8MMA_AtomIJNS4_20SM100_MMA_F16BF16_SSISH_SH_fLi64ELi128ELNS4_4UMMA5MajorE0ELSN_0ELNSM_7ScaleInE0ELSO_0EEEEEENS4_6LayoutISC_NS5_IJNSA_ILi0EEESS_SS_EEEEENS5_IJNS4_10UnderscoreESV_SV_EEEEENS4_13SM90_TMA_LOADENS4_14ComposedLayoutINS4_7SwizzleILi3ELi4ELi3EEENS4_18smem_ptr_flag_bitsILi16EEENSR_INS5_IJNSA_ILi8EEESE_EEENS5_IJSE_SB_EEEEEEEvNS4_8identityESY_S18_vS19_EENS_8epilogue10collective18CollectiveEpilogueINS1B_23Sm100TmaWarpSpecializedILi4ELi2ELi16ELb1ELb0EEEJSG_NS5_IJNSR_ISE_SB_EENSR_INSA_ILi32EEESB_EEEEESH_SI_SH_SI_NS1B_6fusion15FusionCallbacksIS1F_NS1K_17LinearCombinationISH_fSH_fLNS_15FloatRoundStyleE2EEESG_S1J_JEEENS4_5SM1004TMEM4LOAD26SM100_TMEM_LOAD_16dp256b4xESY_NSZ_INS10_ILi2ELi4ELi3EEES13_NSR_INS5_IJS14_S1H_EEENS5_IJS1H_SB_EEEEEEENS4_17SM75_U32x4_LDSM_NENS4_14SM90_TMA_STOREES1Y_NS4_17SM90_U32x4_STSM_NENS4_39AutoVectorizingCopyWithAssumedAlignmentILi128EEEEEEvvEEEEvNT_6ParamsE:
        .type           _ZN7cutlass13device_kernelINS_4gemm6kernel13GemmUniversalIN4cute5tupleIJiiiiEEENS1_10collective13CollectiveMmaINS1_35MainloopSm100TmaUmmaWarpSpecializedILi8ELi2ELi4ENS5_IJNS4_1CILi1EEESB_SB_EEEEENS5_IJNSA_ILi64EEENSA_ILi128EEESE_EEENS_10bfloat16_tENS5_IJlSB_lEEESH_SI_NS4_8TiledMMAINS4_8MMA_AtomIJNS4_20SM100_MMA_F16BF16_SSISH_SH_fLi64ELi128ELNS4_4UMMA5MajorE0ELSN_0ELNSM_7ScaleInE0ELSO_0EEEEEENS4_6LayoutISC_NS5_IJNSA_ILi0EEESS_SS_EEEEENS5_IJNS4_10UnderscoreESV_SV_EEEEENS4_13SM90_TMA_LOADENS4_14ComposedLayoutINS4_7SwizzleILi3ELi4ELi3EEENS4_18smem_ptr_flag_bitsILi16EEENSR_INS5_IJNSA_ILi8EEESE_EEENS5_IJSE_SB_EEEEEEEvNS4_8identityESY_S18_vS19_EENS_8epilogue10collective18CollectiveEpilogueINS1B_23Sm100TmaWarpSpecializedILi4ELi2ELi16ELb1ELb0EEEJSG_NS5_IJNSR_ISE_SB_EENSR_INSA_ILi32EEESB_EEEEESH_SI_SH_SI_NS1B_6fusion15FusionCallbacksIS1F_NS1K_17LinearCombinationISH_fSH_fLNS_15FloatRoundStyleE2EEESG_S1J_JEEENS4_5SM1004TMEM4LOAD26SM100_TMEM_LOAD_16dp256b4xESY_NSZ_INS10_ILi2ELi4ELi3EEES13_NSR_INS5_IJS14_S1H_EEENS5_IJS1H_SB_EEEEEEENS4_17SM75_U32x4_LDSM_NENS4_14SM90_TMA_STOREES1Y_NS4_17SM90_U32x4_STSM_NENS4_39AutoVectorizingCopyWithAssumedAlignmentILi128EEEEEEvvEEEEvNT_6ParamsE,@function
        .size           _ZN7cutlass13device_kernelINS_4gemm6kernel13GemmUniversalIN4cute5tupleIJiiiiEEENS1_10collective13CollectiveMmaINS1_35MainloopSm100TmaUmmaWarpSpecializedILi8ELi2ELi4ENS5_IJNS4_1CILi1EEESB_SB_EEEEENS5_IJNSA_ILi64EEENSA_ILi128EEESE_EEENS_10bfloat16_tENS5_IJlSB_lEEESH_SI_NS4_8TiledMMAINS4_8MMA_AtomIJNS4_20SM100_MMA_F16BF16_SSISH_SH_fLi64ELi128ELNS4_4UMMA5MajorE0ELSN_0ELNSM_7ScaleInE0ELSO_0EEEEEENS4_6LayoutISC_NS5_IJNSA_ILi0EEESS_SS_EEEEENS5_IJNS4_10UnderscoreESV_SV_EEEEENS4_13SM90_TMA_LOADENS4_14ComposedLayoutINS4_7SwizzleILi3ELi4ELi3EEENS4_18smem_ptr_flag_bitsILi16EEENSR_INS5_IJNSA_ILi8EEESE_EEENS5_IJSE_SB_EEEEEEEvNS4_8identityESY_S18_vS19_EENS_8epilogue10collective18CollectiveEpilogueINS1B_23Sm100TmaWarpSpecializedILi4ELi2ELi16ELb1ELb0EEEJSG_NS5_IJNSR_ISE_SB_EENSR_INSA_ILi32EEESB_EEEEESH_SI_SH_SI_NS1B_6fusion15FusionCallbacksIS1F_NS1K_17LinearCombinationISH_fSH_fLNS_15FloatRoundStyleE2EEESG_S1J_JEEENS4_5SM1004TMEM4LOAD26SM100_TMEM_LOAD_16dp256b4xESY_NSZ_INS10_ILi2ELi4ELi3EEES13_NSR_INS5_IJS14_S1H_EEENS5_IJS1H_SB_EEEEEEENS4_17SM75_U32x4_LDSM_NENS4_14SM90_TMA_STOREES1Y_NS4_17SM90_U32x4_STSM_NENS4_39AutoVectorizingCopyWithAssumedAlignmentILi128EEEEEEvvEEEEvNT_6ParamsE,(.L_x_188 - _ZN7cutlass13device_kernelINS_4gemm6kernel13GemmUniversalIN4cute5tupleIJiiiiEEENS1_10collective13CollectiveMmaINS1_35MainloopSm100TmaUmmaWarpSpecializedILi8ELi2ELi4ENS5_IJNS4_1CILi1EEESB_SB_EEEEENS5_IJNSA_ILi64EEENSA_ILi128EEESE_EEENS_10bfloat16_tENS5_IJlSB_lEEESH_SI_NS4_8TiledMMAINS4_8MMA_AtomIJNS4_20SM100_MMA_F16BF16_SSISH_SH_fLi64ELi128ELNS4_4UMMA5MajorE0ELSN_0ELNSM_7ScaleInE0ELSO_0EEEEEENS4_6LayoutISC_NS5_IJNSA_ILi0EEESS_SS_EEEEENS5_IJNS4_10UnderscoreESV_SV_EEEEENS4_13SM90_TMA_LOADENS4_14ComposedLayoutINS4_7SwizzleILi3ELi4ELi3EEENS4_18smem_ptr_flag_bitsILi16EEENSR_INS5_IJNSA_ILi8EEESE_EEENS5_IJSE_SB_EEEEEEEvNS4_8identityESY_S18_vS19_EENS_8epilogue10collective18CollectiveEpilogueINS1B_23Sm100TmaWarpSpecializedILi4ELi2ELi16ELb1ELb0EEEJSG_NS5_IJNSR_ISE_SB_EENSR_INSA_ILi32EEESB_EEEEESH_SI_SH_SI_NS1B_6fusion15FusionCallbacksIS1F_NS1K_17LinearCombinationISH_fSH_fLNS_15FloatRoundStyleE2EEESG_S1J_JEEENS4_5SM1004TMEM4LOAD26SM100_TMEM_LOAD_16dp256b4xESY_NSZ_INS10_ILi2ELi4ELi3EEES13_NSR_INS5_IJS14_S1H_EEENS5_IJS1H_SB_EEEEEEENS4_17SM75_U32x4_LDSM_NENS4_14SM90_TMA_STOREES1Y_NS4_17SM90_U32x4_STSM_NENS4_39AutoVectorizingCopyWithAssumedAlignmentILi128EEEEEEvvEEEEvNT_6ParamsE)
        .other          _ZN7cutlass13device_kernelINS_4gemm6kernel13GemmUniversalIN4cute5tupleIJiiiiEEENS1_10collective13CollectiveMmaINS1_35MainloopSm100TmaUmmaWarpSpecializedILi8ELi2ELi4ENS5_IJNS4_1CILi1EEESB_SB_EEEEENS5_IJNSA_ILi64EEENSA_ILi128EEESE_EEENS_10bfloat16_tENS5_IJlSB_lEEESH_SI_NS4_8TiledMMAINS4_8MMA_AtomIJNS4_20SM100_MMA_F16BF16_SSISH_SH_fLi64ELi128ELNS4_4UMMA5MajorE0ELSN_0ELNSM_7ScaleInE0ELSO_0EEEEEENS4_6LayoutISC_NS5_IJNSA_ILi0EEESS_SS_EEEEENS5_IJNS4_10UnderscoreESV_SV_EEEEENS4_13SM90_TMA_LOADENS4_14ComposedLayoutINS4_7SwizzleILi3ELi4ELi3EEENS4_18smem_ptr_flag_bitsILi16EEENSR_INS5_IJNSA_ILi8EEESE_EEENS5_IJSE_SB_EEEEEEEvNS4_8identityESY_S18_vS19_EENS_8epilogue10collective18CollectiveEpilogueINS1B_23Sm100TmaWarpSpecializedILi4ELi2ELi16ELb1ELb0EEEJSG_NS5_IJNSR_ISE_SB_EENSR_INSA_ILi32EEESB_EEEEESH_SI_SH_SI_NS1B_6fusion15FusionCallbacksIS1F_NS1K_17LinearCombinationISH_fSH_fLNS_15FloatRoundStyleE2EEESG_S1J_JEEENS4_5SM1004TMEM4LOAD26SM100_TMEM_LOAD_16dp256b4xESY_NSZ_INS10_ILi2ELi4ELi3EEES13_NSR_INS5_IJS14_S1H_EEENS5_IJS1H_SB_EEEEEEENS4_17SM75_U32x4_LDSM_NENS4_14SM90_TMA_STOREES1Y_NS4_17SM90_U32x4_STSM_NENS4_39AutoVectorizingCopyWithAssumedAlignmentILi128EEEEEEvvEEEEvNT_6ParamsE,@"STO_CUDA_ENTRY STV_DEFAULT"
_ZN7cutlass13device_kernelINS_4gemm6kernel13GemmUniversalIN4cute5tupleIJiiiiEEENS1_10collective13CollectiveMmaINS1_35MainloopSm100TmaUmmaWarpSpecializedILi8ELi2ELi4ENS5_IJNS4_1CILi1EEESB_SB_EEEEENS5_IJNSA_ILi64EEENSA_ILi128EEESE_EEENS_10bfloat16_tENS5_IJlSB_lEEESH_SI_NS4_8TiledMMAINS4_8MMA_AtomIJNS4_20SM100_MMA_F16BF16_SSISH_SH_fLi64ELi128ELNS4_4UMMA5MajorE0ELSN_0ELNSM_7ScaleInE0ELSO_0EEEEEENS4_6LayoutISC_NS5_IJNSA_ILi0EEESS_SS_EEEEENS5_IJNS4_10UnderscoreESV_SV_EEEEENS4_13SM90_TMA_LOADENS4_14ComposedLayoutINS4_7SwizzleILi3ELi4ELi3EEENS4_18smem_ptr_flag_bitsILi16EEENSR_INS5_IJNSA_ILi8EEESE_EEENS5_IJSE_SB_EEEEEEEvNS4_8identityESY_S18_vS19_EENS_8epilogue10collective18CollectiveEpilogueINS1B_23Sm100TmaWarpSpecializedILi4ELi2ELi16ELb1ELb0EEEJSG_NS5_IJNSR_ISE_SB_EENSR_INSA_ILi32EEESB_EEEEESH_SI_SH_SI_NS1B_6fusion15FusionCallbacksIS1F_NS1K_17LinearCombinationISH_fSH_fLNS_15FloatRoundStyleE2EEESG_S1J_JEEENS4_5SM1004TMEM4LOAD26SM100_TMEM_LOAD_16dp256b4xESY_NSZ_INS10_ILi2ELi4ELi3EEES13_NSR_INS5_IJS14_S1H_EEENS5_IJS1H_SB_EEEEEEENS4_17SM75_U32x4_LDSM_NENS4_14SM90_TMA_STOREES1Y_NS4_17SM90_U32x4_STSM_NENS4_39AutoVectorizingCopyWithAssumedAlignmentILi128EEEEEEvvEEEEvNT_6ParamsE:
[----:B------:R-:W1:Y:S01]  /*0000*/  LDC R1, c[0x0][0x37c] ;  /* 0x0000df00ff017b82 */ /* 0x000e620000000800 */
[----:B------:R-:W2:Y:S01]  /*0010*/  S2R R72, SR_TID.X ;  /* 0x0000000000487919 */ /* 0x000ea20000002100 */
[----:B------:R-:W3:Y:S01]  /*0020*/  LDCU.64 UR4, c[0x0][0x890] ;  /* 0x00011200ff0477ac */ /* 0x000ee20008000a00 */
[----:B------:R-:W-:Y:S02]  /*0030*/  PRMT R59, RZ, 0x7610, R59 ;  /* 0x00007610ff3b7816 */ /* 0x000fe4000000003b */
[----:B------:R-:W-:Y:S01]  /*0040*/  ELECT P5, URZ, PT ;  /* 0x0000000000ff782f */ /* 0x000fe200038a0000 */
[----:B------:R-:W4:Y:S01]  /*0050*/  LDCU.64 UR46, c[0x0][0x358] ;  /* 0x00006b00ff2e77ac */ /* 0x000f220008000a00 */
[----:B---3--:R-:W-:-:S04]  /*0060*/  UISETP.NE.U32.AND UP0, UPT, UR4, URZ, UPT ;  /* 0x000000ff0400728c */ /* 0x008fc8000bf05070 */
[----:B------:R-:W-:Y:S01]  /*0070*/  UISETP.NE.AND.EX UP0, UPT, UR5, URZ, UPT, UP0 ;  /* 0x000000ff0500728c */ /* 0x000fe2000bf05300 */
[----:B--2---:R-:W-:-:S05]  /*0080*/  SHF.R.U32.HI R65, RZ, 0x5, R72 ;  /* 0x00000005ff417819 */ /* 0x004fca0000011648 */
[----:B------:R-:W2:Y:S02]  /*0090*/  SHFL.IDX PT, R0, R65, RZ, 0x1f ;  /* 0x00001fff41007589 */ /* 0x000ea400000e0000 */
[----:B--2---:R-:W-:Y:S01]  /*00a0*/  R2UR UR8, R0 ;  /* 0x00000000000872ca */ /* 0x004fe200000e0000 */
[----:B-1--4-:R-:W-:-:S14]  /*00b0*/  BRA.U UP0, `(.L_x_0) ;  /* 0x00000001002c7547 */ /* 0x012fdc000b800000 */
[----:B------:R-:W1:Y:S02]  /*00c0*/  LDCU.64 UR6, c[0x0][0x888] ;  /* 0x00011100ff0677ac */ /* 0x000e640008000a00 */
[----:B-1----:R-:W-:-:S04]  /*00d0*/  UISETP.NE.U32.AND UP0, UPT, UR6, URZ, UPT ;  /* 0x000000ff0600728c */ /* 0x002fc8000bf05070 */
[----:B------:R-:W-:-:S09]  /*00e0*/  UISETP.NE.AND.EX UP0, UPT, UR7, URZ, UPT, UP0 ;  /* 0x000000ff0700728c */ /* 0x000fd2000bf05300 */
[----:B------:R-:W-:Y:S05]  /*00f0*/  BRA.U !UP0, `(.L_x_1) ;  /* 0x0000000108107547 */ /* 0x000fea000b800000 */
[----:B------:R-:W1:Y:S02]  /*0100*/  LDC.64 R2, c[0x0][0x888] ;  /* 0x00022200ff027b82 */ /* 0x000e640000000a00 */
[----:B-1----:R1:W5:Y:S01]  /*0110*/  LDG.E R35, desc[UR46][R2.64] ;  /* 0x0000002e02237981 */ /* 0x002362000c1e1900 */
[----:B------:R-:W-:Y:S01]  /*0120*/  HFMA2 R59, -RZ, RZ, 0, 5.9604644775390625e-08 ;  /* 0x00000001ff3b7431 */ /* 0x000fe200000001ff */
[----:B------:R-:W-:Y:S05]  /*0130*/  BRA `(.L_x_0) ;  /* 0x00000000000c7947 */ /* 0x000fea0003800000 */
.L_x_1:
[----:B------:R-:W1:Y:S01]  /*0140*/  LDCU UR6, c[0x0][0x880] ;  /* 0x00011000ff0677ac */ /* 0x000e620008000800 */
[----:B------:R-:W-:Y:S01]  /*0150*/  HFMA2 R59, -RZ, RZ, 0, 5.9604644775390625e-08 ;  /* 0x00000001ff3b7431 */ /* 0x000fe200000001ff */
[----:B-1----:R-:W-:-:S07]  /*0160*/  MOV R35, UR6 ;  /* 0x0000000600237c02 */ /* 0x002fce0008000f00 */
.L_x_0:
[----:B------:R-:W2:Y:S02]  /*0170*/  LDCU.64 UR6, c[0x0][0x8b0] ;  /* 0x00011600ff0677ac */ /* 0x000ea40008000a00 */
[----:B--2---:R-:W-:-:S04]  /*0180*/  UISETP.NE.U32.AND UP0, UPT, UR6, URZ, UPT ;  /* 0x000000ff0600728c */ /* 0x004fc8000bf05070 */
[----:B------:R-:W-:-:S09]  /*0190*/  UISETP.NE.AND.EX UP0, UPT, UR7, URZ, UPT, UP0 ;  /* 0x000000ff0700728c */ /* 0x000fd2000bf05300 */
[----:B------:R-:W-:Y:S05]  /*01a0*/  BRA.U UP0, `(.L_x_2) ;  /* 0x0000000100247547 */ /* 0x000fea000b800000 */
[----:B------:R-:W2:Y:S02]  /*01b0*/  LDCU.64 UR6, c[0x0][0x8a8] ;  /* 0x00011500ff0677ac */ /* 0x000ea40008000a00 */
[----:B--2---:R-:W-:-:S04]  /*01c0*/  UISETP.NE.U32.AND UP0, UPT, UR6, URZ, UPT ;  /* 0x000000ff0600728c */ /* 0x004fc8000bf05070 */
[----:B------:R-:W-:-:S09]  /*01d0*/  UISETP.NE.AND.EX UP0, UPT, UR7, URZ, UPT, UP0 ;  /* 0x000000ff0700728c */ /* 0x000fd2000bf05300 */
[----:B------:R-:W-:Y:S05]  /*01e0*/  BRA.U !UP0, `(.L_x_3) ;  /* 0x00000001080c7547 */ /* 0x000fea000b800000 */
[----:B-1----:R-:W1:Y:S02]  /*01f0*/  LDC.64 R2, c[0x0][0x8a8] ;  /* 0x00022a00ff027b82 */ /* 0x002e640000000a00 */
[----:B-1----:R2:W5:Y:S01]  /*0200*/  LDG.E R33, desc[UR46][R2.64] ;  /* 0x0000002e02217981 */ /* 0x002562000c1e1900 */
[----:B------:R-:W-:Y:S05]  /*0210*/  BRA `(.L_x_2) ;  /* 0x0000000000087947 */ /* 0x000fea0003800000 */
.L_x_3:
[----:B------:R-:W2:Y:S02]  /*0220*/  LDCU UR6, c[0x0][0x8a0] ;  /* 0x00011400ff0677ac */ /* 0x000ea40008000800 */
[----:B--2---:R-:W-:Y:S02]  /*0230*/  MOV R33, UR6 ;  /* 0x0000000600217c02 */ /* 0x004fe40008000f00 */
.L_x_2:
[----:B------:R-:W-:Y:S01]  /*0240*/  IMAD.U32 R0, RZ, RZ, UR8 ;  /* 0x00000008ff007e24 */ /* 0x000fe2000f8e00ff */
[----:B------:R-:W-:Y:S04]  /*0250*/  BSSY.RECONVERGENT B0, `(.L_x_4) ;  /* 0x000000c000007945 */ /* 0x000fe80003800200 */
[C---:B------:R-:W-:Y:S02]  /*0260*/  ISETP.NE.OR P1, PT, R0.reuse, 0x1, !P5 ;  /* 0x000000010000780c */ /* 0x040fe40006f25670 */
[----:B------:R-:W-:-:S11]  /*0270*/  ISETP.NE.OR P0, PT, R0, 0x3, !P5 ;  /* 0x000000030000780c */ /* 0x000fd60006f05670 */
[----:B------:R-:W-:Y:S05]  /*0280*/  @P1 BRA `(.L_x_5) ;  /* 0x0000000000201947 */ /* 0x000fea0003800000 */
[----:B------:R-:W3:Y:S02]  /*0290*/  LDCU.64 UR6, c[0x0][0x348] ;  /* 0x00006900ff0677ac */ /* 0x000ee40008000a00 */
[----:B---3--:R-:W-:Y:S02]  /*02a0*/  UIADD3 UR10, UP1, UPT, UR6, 0x80, URZ ;  /* 0x00000080060a7890 */ /* 0x008fe4000ff3e0ff */
[----:B------:R-:W-:Y:S02]  /*02b0*/  UIADD3 UR6, UP0, UPT, UR6, 0x180, URZ ;  /* 0x0000018006067890 */ /* 0x000fe4000ff1e0ff */
[----:B------:R-:W-:Y:S02]  /*02c0*/  UIADD3.X UR11, UPT, UPT, URZ, UR7, URZ, UP1, !UPT ;  /* 0x00000007ff0b7290 */ /* 0x000fe40008ffe4ff */
[----:B------:R-:W-:-:S07]  /*02d0*/  UIADD3.X UR7, UPT, UPT, URZ, UR7, URZ, UP0, !UPT ;  /* 0x00000007ff077290 */ /* 0x000fce00087fe4ff */
[----:B------:R3:W-:Y:S02]  /*02e0*/  UTMACCTL.PF [UR10] ;  /* 0x000000000a0079b9 */ /* 0x0007e40008040000 */
[----:B------:R3:W-:Y:S02]  /*02f0*/  UTMACCTL.PF [UR6] ;  /* 0x00000000060079b9 */ /* 0x0007e40008040000 */
[----:B---3--:R-:W-:Y:S01]  /*0300*/  NOP ;  /* 0x0000000000007918 */ /* 0x008fe20000000000 */
.L_x_5:
[----:B------:R-:W-:Y:S05]  /*0310*/  BSYNC.RECONVERGENT B0 ;  /* 0x0000000000007941 */ /* 0x000fea0003800200 */
.L_x_4:
[----:B------:R-:W-:Y:S04]  /*0320*/  BSSY.RECONVERGENT B0, `(.L_x_6) ;  /* 0x000000a000007945 */ /* 0x000fe80003800200 */
        /* <DEDUP_REMOVED lines=9> */
.L_x_7:
[----:B------:R-:W-:Y:S05]  /*03c0*/  BSYNC.RECONVERGENT B0 ;  /* 0x0000000000007941 */ /* 0x000fea0003800200 */
.L_x_6:
[----:B------:R-:W3:Y:S01]  /*03d0*/  LDCU.64 UR6, c[0x0][0x888] ;  /* 0x00011100ff0677ac */ /* 0x000ee20008000a00 */
[----:B------:R-:W-:Y:S02]  /*03e0*/  UISETP.EQ.U32.AND UP1, UPT, UR4, URZ, UPT ;  /* 0x000000ff0400728c */ /* 0x000fe4000bf22070 */
[----:B------:R-:W-:Y:S02]  /*03f0*/  UPLOP3.LUT UP2, UPT, UPT, UPT, UPT, 0x80, 0x8 ;  /* 0x000000000008789c */ /* 0x000fe40003f4f070 */
[----:B---3--:R-:W-:-:S04]  /*0400*/  UISETP.NE.U32.AND UP0, UPT, UR6, URZ, UPT ;  /* 0x000000ff0600728c */ /* 0x008fc8000bf05070 */
[----:B------:R-:W-:-:S04]  /*0410*/  UISETP.NE.AND.EX UP0, UPT, UR7, URZ, UPT, UP0 ;  /* 0x000000ff0700728c */ /* 0x000fc8000bf05300 */
[----:B------:R-:W-:-:S04]  /*0420*/  UISETP.EQ.OR.EX UP3, UPT, UR5, URZ, !UP0, UP1 ;  /* 0x000000ff0500728c */ /* 0x000fc8000c762710 */
[----:B------:R-:W-:-:S05]  /*0430*/  UP2UR UR50, UPR, URZ, 0x8 ;  /* 0x00000008ff327883 */ /* 0x000fca0008000000 */
[----:B------:R-:W-:Y:S07]  /*0440*/  BRA.U !UP3, `(.L_x_8) ;  /* 0x000000010b207547 */ /* 0x000fee000b800000 */
[----:B------:R-:W-:Y:S01]  /*0450*/  UISETP.NE.U32.AND UP2, UPT, UR4, URZ, UPT ;  /* 0x000000ff0400728c */ /* 0x000fe2000bf45070 */
[----:B-----5:R-:W-:Y:S01]  /*0460*/  FSETP.NEU.AND P0, PT, R35, RZ, PT ;  /* 0x000000ff2300720b */ /* 0x020fe20003f0d000 */
[----:B------:R-:W-:Y:S02]  /*0470*/  USEL UR4, URZ, 0xffffffff, UP0 ;  /* 0xffffffffff047887 */ /* 0x000fe40008000000 */
[----:B------:R-:W-:-:S10]  /*0480*/  UISETP.NE.AND.EX UP2, UPT, UR5, URZ, UPT, UP2 ;  /* 0x000000ff0500728c */ /* 0x000fd4000bf45320 */
[----:B------:R-:W-:Y:S01]  /*0490*/  VOTEU.ANY UP1, P0 ;  /* 0x0000000000ff7886 */ /* 0x000fe20000020100 */
[----:B------:R-:W-:-:S04]  /*04a0*/  @!UP2 USEL UR4, URZ, 0xffffffff, UP1 ;  /* 0xffffffffff04a887 */ /* 0x000fc80008800000 */
[----:B------:R-:W-:-:S04]  /*04b0*/  ULOP3.LUT UR4, UR4, 0x1, URZ, 0xc0, !UPT ;  /* 0x0000000104047892 */ /* 0x000fc8000f8ec0ff */
[----:B------:R-:W-:-:S11]  /*04c0*/  UISETP.NE.U32.AND UP2, UPT, UR4, 0x1, UPT ;  /* 0x000000010400788c */ /* 0x000fd6000bf45070 */
.L_x_8:
[----:B-12---:R-:W1:Y:S01]  /*04d0*/  SHFL.IDX PT, R2, R65, RZ, 0x1f ;  /* 0x00001fff41027589 */ /* 0x006e6200000e0000 */
[----:B------:R-:W-:-:S04]  /*04e0*/  UISETP.NE.AND UP1, UPT, UR8, 0x2, UPT ;  /* 0x000000020800788c */ /* 0x000fc8000bf25270 */
[----:B------:R-:W-:Y:S01]  /*04f0*/  USEL UR6, URZ, 0x1, UP1 ;  /* 0x00000001ff067887 */ /* 0x000fe20008800000 */
[----:B-1----:R-:W-:-:S13]  /*0500*/  ISETP.NE.AND P0, PT, R2, RZ, PT ;  /* 0x000000ff0200720c */ /* 0x002fda0003f05270 */
[----:B------:R-:W-:Y:S05]  /*0510*/  @P0 BRA `(.L_x_9) ;  /* 0x0000000000680947 */ /* 0x000fea0003800000 */
[----:B------:R-:W1:Y:S01]  /*0520*/  S2UR UR5, SR_CgaCtaId ;  /* 0x00000000000579c3 */ /* 0x000e620000008800 */
[----:B------:R-:W-:Y:S01]  /*0530*/  UMOV UR7, 0x400 ;  /* 0x0000040000077882 */ /* 0x000fe20000000000 */
[----:B------:R-:W-:Y:S01]  /*0540*/  UMOV UR4, 0x1 ;  /* 0x0000000100047882 */ /* 0x000fe20000000000 */
[----:B------:R-:W-:Y:S01]  /*0550*/  ELECT P0, URZ, PT ;  /* 0x0000000000ff782f */ /* 0x000fe20003800000 */
[----:B------:R-:W-:-:S04]  /*0560*/  UIADD3 UR10, UPT, UPT, -UR4, 0x100000, URZ ;  /* 0x00100000040a7890 */ /* 0x000fc8000fffe1ff */
[----:B------:R-:W-:Y:S02]  /*0570*/  USHF.L.U32 UR11, UR10, 0xb, URZ ;  /* 0x0000000b0a0b7899 */ /* 0x000fe400080006ff */
[----:B------:R-:W-:Y:S02]  /*0580*/  USHF.L.U32 UR10, UR10, 0x1, URZ ;  /* 0x000000010a0a7899 */ /* 0x000fe400080006ff */
[----:B-1----:R-:W-:Y:S01]  /*0590*/  ULEA UR5, UR5, UR7, 0x18 ;  /* 0x0000000705057291 */ /* 0x002fe2000f8ec0ff */
[----:B------:R-:W1:Y:S11]  /*05a0*/  FENCE.VIEW.ASYNC.S ;  /* 0x00000000000073c6 */ /* 0x000e760000000000 */
[----:B-1----:R1:W2:Y:S01]  /*05b0*/  SYNCS.EXCH.64 URZ, [UR5], UR10 ;  /* 0x0000000a05ff75b2 */ /* 0x0022a20008000100 */
[----:B------:R1:W3:Y:S01]  /*05c0*/  SYNCS.EXCH.64 URZ, [UR5+0x40], UR10 ;  /* 0x0000400a05ff75b2 */ /* 0x0002e20008000100 */
[----:B------:R1:W4:Y:S01]  /*05d0*/  SYNCS.EXCH.64 URZ, [UR5+0x8], UR10 ;  /* 0x0000080a05ff75b2 */ /* 0x0003220008000100 */
[----:B------:R1:W1:Y:S01]  /*05e0*/  SYNCS.EXCH.64 URZ, [UR5+0x48], UR10 ;  /* 0x0000480a05ff75b2 */ /* 0x0002620008000100 */
        /* <DEDUP_REMOVED lines=12> */
[----:B------:R-:W-:Y:S01]  /*06b0*/  NOP ;  /* 0x0000000000007918 */ /* 0x000fe20000000000 */
.L_x_9:
[----:B------:R-:W2:Y:S01]  /*06c0*/  SHFL.IDX PT, R2, R65, RZ, 0x1f ;  /* 0x00001fff41027589 */ /* 0x000ea200000e0000 */
[----:B------:R-:W-:Y:S01]  /*06d0*/  NOP ;  /* 0x0000000000007918 */ /* 0x000fe20000000000 */
[----:B--2---:R-:W-:-:S13]  /*06e0*/  ISETP.NE.AND P0, PT, R2, 0x1, PT ;  /* 0x000000010200780c */ /* 0x004fda0003f05270 */
[----:B------:R-:W-:Y:S05]  /*06f0*/  @P0 BRA `(.L_x_10) ;  /* 0x0000000000580947 */ /* 0x000fea0003800000 */
[----:B------:R-:W2:Y:S01]  /*0700*/  S2UR UR7, SR_CgaCtaId ;  /* 0x00000000000779c3 */ /* 0x000ea20000008800 */
[----:B------:R-:W-:Y:S01]  /*0710*/  UMOV UR9, 0x400 ;  /* 0x0000040000097882 */ /* 0x000fe20000000000 */
[----:B-1----:R-:W-:Y:S01]  /*0720*/  UMOV UR5, 0x20 ;  /* 0x0000002000057882 */ /* 0x002fe20000000000 */
[----:B------:R-:W-:Y:S01]  /*0730*/  UMOV UR4, 0x80 ;  /* 0x0000008000047882 */ /* 0x000fe20000000000 */
[----:B------:R-:W-:-:S04]  /*0740*/  UIADD3 UR10, UPT, UPT, -UR5, 0x100000, URZ ;  /* 0x00100000050a7890 */ /* 0x000fc8000fffe1ff */
[----:B------:R-:W-:Y:S02]  /*0750*/  USHF.L.U32 UR11, UR10, 0xb, URZ ;  /* 0x0000000b0a0b7899 */ /* 0x000fe400080006ff */
[----:B------:R-:W-:Y:S02]  /*0760*/  USHF.L.U32 UR10, UR10, 0x1, URZ ;  /* 0x000000010a0a7899 */ /* 0x000fe400080006ff */
[----:B------:R-:W-:-:S04]  /*0770*/  UIADD3 UR4, UPT, UPT, -UR4, 0x100000, URZ ;  /* 0x0010000004047890 */ /* 0x000fc8000fffe1ff */
[----:B------:R-:W-:Y:S02]  /*0780*/  USHF.L.U32 UR5, UR4, 0xb, URZ ;  /* 0x0000000b04057899 */ /* 0x000fe400080006ff */
[----:B------:R-:W-:Y:S01]  /*0790*/  USHF.L.U32 UR4, UR4, 0x1, URZ ;  /* 0x0000000104047899 */ /* 0x000fe200080006ff */
[----:B------:R-:W-:Y:S01]  /*07a0*/  ELECT P0, URZ, PT ;  /* 0x0000000000ff782f */ /* 0x000fe20003800000 */
[----:B--2---:R-:W-:Y:S01]  /*07b0*/  ULEA UR7, UR7, UR9, 0x18 ;  /* 0x0000000907077291 */ /* 0x004fe2000f8ec0ff */
[----:B------:R-:W1:Y:S11]  /*07c0*/  FENCE.VIEW.ASYNC.S ;  /* 0x00000000000073c6 */ /* 0x000e760000000000 */
[----:B-1----:R2:W1:Y:S01]  /*07d0*/  SYNCS.EXCH.64 URZ, [UR7+0x80], UR10 ;  /* 0x0000800a07ff75b2 */ /* 0x0024620008000100 */
[----:B------:R2:W1:Y:S01]  /*07e0*/  SYNCS.EXCH.64 URZ, [UR7+0xa0], UR4 ;  /* 0x0000a00407ff75b2 */ /* 0x0004620008000100 */
[----:B------:R2:W1:Y:S01]  /*07f0*/  SYNCS.EXCH.64 URZ, [UR7+0x88], UR10 ;  /* 0x0000880a07ff75b2 */ /* 0x0004620008000100 */
[----:B------:R2:W1:Y:S01]  /*0800*/  SYNCS.EXCH.64 URZ, [UR7+0xa8], UR4 ;  /* 0x0000a80407ff75b2 */ /* 0x0004620008000100 */
[----:B------:R2:W1:Y:S01]  /*0810*/  SYNCS.EXCH.64 URZ, [UR7+0x90], UR10 ;  /* 0x0000900a07ff75b2 */ /* 0x0004620008000100 */
[----:B------:R2:W1:Y:S01]  /*0820*/  SYNCS.EXCH.64 URZ, [UR7+0xb0], UR4 ;  /* 0x0000b00407ff75b2 */ /* 0x0004620008000100 */
[----:B------:R2:W1:Y:S01]  /*0830*/  SYNCS.EXCH.64 URZ, [UR7+0x98], UR10 ;  /* 0x0000980a07ff75b2 */ /* 0x0004620008000100 */
[----:B------:R2:W1:Y:S02]  /*0840*/  SYNCS.EXCH.64 URZ, [UR7+0xb8], UR4 ;  /* 0x0000b80407ff75b2 */ /* 0x0004640008000100 */
[----:B--2---:R-:W-:Y:S01]  /*0850*/  NOP ;  /* 0x0000000000007918 */ /* 0x004fe20000000000 */
.L_x_10:
[----:B------:R-:W2:Y:S01]  /*0860*/  SHFL.IDX PT, R2, R65, RZ, 0x1f ;  /* 0x00001fff41027589 */ /* 0x000ea200000e0000 */
[----:B------:R-:W-:Y:S01]  /*0870*/  NOP ;  /* 0x0000000000007918 */ /* 0x000fe20000000000 */
[----:B--2---:R-:W-:-:S13]  /*0880*/  ISETP.NE.AND P0, PT, R2, 0x3, PT ;  /* 0x000000030200780c */ /* 0x004fda0003f05270 */
[----:B------:R-:W-:Y:S05]  /*0890*/  @P0 BRA `(.L_x_11) ;  /* 0x0000000000300947 */ /* 0x000fea0003800000 */
[----:B-1----:R-:W1:Y:S01]  /*08a0*/  S2UR UR5, SR_CgaCtaId ;  /* 0x00000000000579c3 */ /* 0x002e620000008800 */
        /* <DEDUP_REMOVED lines=8> */
[----:B-1----:R2:W1:Y:S01]  /*0930*/  SYNCS.EXCH.64 URZ, [UR5+0xc0], UR10 ;  /* 0x0000c00a05ff75b2 */ /* 0x0024620008000100 */
[----:B------:R2:W1:Y:S02]  /*0940*/  SYNCS.EXCH.64 URZ, [UR5+0xc8], UR10 ;  /* 0x0000c80a05ff75b2 */ /* 0x0004640008000100 */
[----:B--2---:R-:W-:Y:S01]  /*0950*/  NOP ;  /* 0x0000000000007918 */ /* 0x004fe20000000000 */
.L_x_11:
[----:B------:R-:W2:Y:S01]  /*0960*/  SHFL.IDX PT, R2, R65, RZ, 0x1f ;  /* 0x00001fff41027589 */ /* 0x000ea200000e0000 */
[----:B------:R-:W-:Y:S01]  /*0970*/  NOP ;  /* 0x0000000000007918 */ /* 0x000fe20000000000 */
[----:B--2---:R-:W-:-:S13]  /*0980*/  ISETP.NE.AND P0, PT, R2, 0x4, PT ;  /* 0x000000040200780c */ /* 0x004fda0003f05270 */
[----:B------:R-:W-:Y:S05]  /*0990*/  @P0 BRA `(.L_x_12) ;  /* 0x00000000004c0947 */ /* 0x000fea0003800000 */
[----:B-1----:R-:W1:Y:S01]  /*09a0*/  S2UR UR5, SR_CgaCtaId ;  /* 0x00000000000579c3 */ /* 0x002e620000008800 */
[----:B------:R-:W-:Y:S01]  /*09b0*/  UMOV UR9, 0x100 ;  /* 0x0000010000097882 */ /* 0x000fe20000000000 */
[----:B------:R-:W-:Y:S01]  /*09c0*/  UMOV UR7, 0x400 ;  /* 0x0000040000077882 */ /* 0x000fe20000000000 */
[----:B------:R-:W-:Y:S01]  /*09d0*/  USEL UR9, UR9, 0xe0, UP2 ;  /* 0x000000e009097887 */ /* 0x000fe20009000000 */
[----:B------:R-:W-:Y:S01]  /*09e0*/  UMOV UR4, 0x1 ;  /* 0x0000000100047882 */ /* 0x000fe20000000000 */
[----:B------:R-:W-:Y:S01]  /*09f0*/  ELECT P0, URZ, PT ;  /* 0x0000000000ff782f */ /* 0x000fe20003800000 */
[----:B------:R-:W-:-:S04]  /*0a00*/  UIADD3 UR10, UPT, UPT, -UR4, 0x100000, URZ ;  /* 0x00100000040a7890 */ /* 0x000fc8000fffe1ff */
[----:B------:R-:W-:Y:S02]  /*0a10*/  USHF.L.U32 UR11, UR10, 0xb, URZ ;  /* 0x0000000b0a0b7899 */ /* 0x000fe400080006ff */
[----:B------:R-:W-:Y:S02]  /*0a20*/  USHF.L.U32 UR10, UR10, 0x1, URZ ;  /* 0x000000010a0a7899 */ /* 0x000fe400080006ff */
[----:B------:R-:W-:-:S04]  /*0a30*/  UIADD3 UR12, UPT, UPT, -UR9, 0x100000, URZ ;  /* 0x00100000090c7890 */ /* 0x000fc8000fffe1ff */
[----:B------:R-:W-:Y:S02]  /*0a40*/  USHF.L.U32 UR13, UR12, 0xb, URZ ;  /* 0x0000000b0c0d7899 */ /* 0x000fe400080006ff */
[----:B------:R-:W-:Y:S02]  /*0a50*/  USHF.L.U32 UR12, UR12, 0x1, URZ ;  /* 0x000000010c0c7899 */ /* 0x000fe400080006ff */
[----:B-1----:R-:W-:Y:S01]  /*0a60*/  ULEA UR5, UR5, UR7, 0x18 ;  /* 0x0000000705057291 */ /* 0x002fe2000f8ec0ff */
[----:B------:R-:W1:Y:S11]  /*0a70*/  FENCE.VIEW.ASYNC.S ;  /* 0x00000000000073c6 */ /* 0x000e760000000000 */
[----:B-1----:R2:W1:Y:S01]  /*0a80*/  SYNCS.EXCH.64 URZ, [UR5+0xd0], UR10 ;  /* 0x0000d00a05ff75b2 */ /* 0x0024620008000100 */
[----:B------:R2:W1:Y:S01]  /*0a90*/  SYNCS.EXCH.64 URZ, [UR5+0xe0], UR12 ;  /* 0x0000e00c05ff75b2 */ /* 0x0004620008000100 */
[----:B------:R2:W1:Y:S01]  /*0aa0*/  SYNCS.EXCH.64 URZ, [UR5+0xd8], UR10 ;  /* 0x0000d80a05ff75b2 */ /* 0x0004620008000100 */
[----:B------:R2:W1:Y:S02]  /*0ab0*/  SYNCS.EXCH.64 URZ, [UR5+0xe8], UR12 ;  /* 0x0000e80c05ff75b2 */ /* 0x0004640008000100 */
[----:B--2---:R-:W-:Y:S01]  /*0ac0*/  NOP ;  /* 0x0000000000007918 */ /* 0x004fe20000000000 */
.L_x_12:
        /* <DEDUP_REMOVED lines=26> */
.L_x_13:
        /* <DEDUP_REMOVED lines=18> */
.L_x_14:
[----:B-1----:R-:W1:Y:S01]  /*0d90*/  S2UR UR5, SR_CTAID.X ;  /* 0x00000000000579c3 */ /* 0x002e620000002500 */
[----:B------:R-:W-:-:S05]  /*0da0*/  CS2R.32 R60, SR_CgaSize ;  /* 0x00000000003c7805 */ /* 0x000fca0000008a00 */
[----:B------:R-:W-:-:S05]  /*0db0*/  IMAD R60, R60, -0xa0, RZ ;  /* 0xffffff603c3c7824 */ /* 0x000fca00078e02ff */
[----:B------:R-:W-:-:S14]  /*0dc0*/  R2UR UR9, R60 ;  /* 0x000000003c0972ca */ /* 0x000fdc00000e0000 */
[----:B------:R-:W2:Y:S01]  /*0dd0*/  LDCU UR9, c[0x0][UR9+0x2b0] ;  /* 0x00005600090977ac */ /* 0x000ea20008000800 */
[----:B------:R-:W-:Y:S01]  /*0de0*/  NOP ;  /* 0x0000000000007918 */ /* 0x000fe20000000000 */
[----:B------:R-:W-:-:S05]  /*0df0*/  CS2R.32 R60, SR_CgaSize ;  /* 0x00000000003c7805 */ /* 0x000fca0000008a00 */
[----:B------:R-:W-:-:S05]  /*0e00*/  IMAD R60, R60, -0xa0, RZ ;  /* 0xffffff603c3c7824 */ /* 0x000fca00078e02ff */
[----:B------:R-:W-:-:S14]  /*0e10*/  R2UR UR7, R60 ;  /* 0x000000003c0772ca */ /* 0x000fdc00000e0000 */
[----:B------:R-:W3:Y:S01]  /*0e20*/  LDCU UR7, c[0x0][UR7+0x2b4] ;  /* 0x00005680070777ac */ /* 0x000ee20008000800 */
[----:B------:R-:W4:Y:S08]  /*0e30*/  S2UR UR4, SR_CTAID.Y ;  /* 0x00000000000479c3 */ /* 0x000f300000002600 */
[----:B------:R-:W3:Y:S01]  /*0e40*/  LDC R9, c[0x0][0xb24] ;  /* 0x0002c900ff097b82 */ /* 0x000ee20000000800 */
[----:B-1----:R-:W-:-:S02]  /*0e50*/  I2FP.F32.U32 R4, UR5 ;  /* 0x0000000500047c45 */ /* 0x002fc40008201000 */
[----:B------:R-:W-:-:S05]  /*0e60*/  CS2R.32 R5, SR_CgaSize ;  /* 0x0000000000057805 */ /* 0x000fca0000008a00 */
[----:B------:R-:W-:-:S06]  /*0e70*/  IMAD R5, R5, -0xa0, RZ ;  /* 0xffffff6005057824 */ /* 0x000fcc00078e02ff */
[----:B------:R-:W1:Y:S01]  /*0e80*/  LDC R5, c[0x0][R5+0x2a0] ;  /* 0x0000a80005057b82 */ /* 0x000e620000000800 */
[----:B------:R-:W-:Y:S01]  /*0e90*/  MOV R21, UR5 ;  /* 0x0000000500157c02 */ /* 0x000fe20008000f00 */
[----:B--2---:R-:W-:Y:S01]  /*0ea0*/  FMUL R4, R4, UR9 ;  /* 0x0000000904047c20 */ /* 0x004fe20008400000 */
[----:B----4-:R-:W-:Y:S02]  /*0eb0*/  I2FP.F32.U32 R2, UR4 ;  /* 0x0000000400027c45 */ /* 0x010fe40008201000 */
[----:B------:R-:W-:-:S05]  /*0ec0*/  CS2R.32 R3, SR_CgaSize ;  /* 0x0000000000037805 */ /* 0x000fca0000008a00 */
[----:B------:R-:W-:-:S06]  /*0ed0*/  IMAD R3, R3, -0xa0, RZ ;  /* 0xffffff6003037824 */ /* 0x000fcc00078e02ff */
[----:B------:R-:W2:Y:S01]  /*0ee0*/  LDC R3, c[0x0][R3+0x2a4] ;  /* 0x0000a90003037b82 */ /* 0x000ea20000000800 */
[----:B------:R-:W4:Y:S01]  /*0ef0*/  F2I.U32.TRUNC.NTZ R60, R4 ;  /* 0x00000004003c7305 */ /* 0x000f22000020f000 */
[----:B------:R-:W-:Y:S01]  /*0f00*/  MOV R20, UR4 ;  /* 0x0000000400147c02 */ /* 0x000fe20008000f00 */
[----:B---3--:R-:W-:-:S05]  /*0f10*/  FMUL R2, R2, UR7 ;  /* 0x0000000702027c20 */ /* 0x008fca0008400000 */
[----:B------:R-:W-:Y:S01]  /*0f20*/  BAR.SYNC.DEFER_BLOCKING 0x0 ;  /* 0x0000000000007b1d */ /* 0x000fe20000010000 */
[----:B------:R-:W-:-:S05]  /*0f30*/  ISETP.GE.AND P0, PT, R9, 0x1, PT ;  /* 0x000000010900780c */ /* 0x000fca0003f06270 */
[----:B------:R-:W3:Y:S02]  /*0f40*/  F2I.U32.TRUNC.NTZ R58, R2 ;  /* 0x00000002003a7305 */ /* 0x000ee4000020f000 */
[----:B------:R-:W2:Y:S01]  /*0f50*/  S2UR UR36, SR_CTAID.Z ;  /* 0x00000000002479c3 */ /* 0x000ea20000002700 */
[----:B----4-:R-:W-:-:S05]  /*0f60*/  IADD3 R60, PT, PT, -R60, RZ, RZ ;  /* 0x000000ff3c3c7210 */ /* 0x010fca0007ffe1ff */
[----:B-1----:R-:W-:Y:S01]  /*0f70*/  IMAD R60, R5, R60, UR5 ;  /* 0x00000005053c7e24 */ /* 0x002fe2000f8e023c */
[----:B---3--:R-:W-:-:S05]  /*0f80*/  IADD3 R58, PT, PT, -R58, RZ, RZ ;  /* 0x000000ff3a3a7210 */ /* 0x008fca0007ffe1ff */
[----:B--2---:R-:W-:Y:S01]  /*0f90*/  IMAD R58, R3, R58, UR4 ;  /* 0x00000004033a7e24 */ /* 0x004fe2000f8e023a */
[----:B------:R-:W-:Y:S06]  /*0fa0*/  @!P0 BRA `(.L_x_15) ;  /* 0x0000000000b88947 */ /* 0x000fec0003800000 */
[----:B------:R-:W1:Y:S01]  /*0fb0*/  LDC.64 R4, c[0x0][0xb18] ;  /* 0x0002c600ff047b82 */ /* 0x000e620000000a00 */
[----:B------:R-:W-:-:S07]  /*0fc0*/  ISETP.NE.AND P0, PT, R9, 0x1, PT ;  /* 0x000000010900780c */ /* 0x000fce0003f05270 */
[----:B------:R-:W2:Y:S08]  /*0fd0*/  LDC R10, c[0x0][0xb0c] ;  /* 0x0002c300ff0a7b82 */ /* 0x000eb00000000800 */
[----:B------:R-:W3:Y:S08]  /*0fe0*/  LDC R11, c[0x0][0x370] ;  /* 0x0000dc00ff0b7b82 */ /* 0x000ef00000000800 */
[----:B------:R-:W4:Y:S01]  /*0ff0*/  LDC R12, c[0x0][0x374] ;  /* 0x0000dd00ff0c7b82 */ /* 0x000f220000000800 */
[----:B-1----:R-:W-:-:S07]  /*1000*/  ISETP.NE.AND P1, PT, R4, 0x1, PT ;  /* 0x000000010400780c */ /* 0x002fce0003f25270 */
[----:B------:R-:W3:Y:S01]  /*1010*/  LDC.64 R6, c[0x0][0xb10] ;  /* 0x0002c400ff067b82 */ /* 0x000ee20000000a00 */
[----:B--2---:R-:W-:-:S07]  /*1020*/  ISETP.NE.AND P2, PT, R10, 0x1, PT ;  /* 0x000000010a00780c */ /* 0x004fce0003f45270 */
[----:B------:R-:W1:Y:S08]  /*1030*/  LDC R8, c[0x0][0xb20] ;  /* 0x0002c800ff087b82 */ /* 0x000e700000000800 */
[----:B------:R-:W2:Y:S01]  /*1040*/  LDC.64 R2, c[0x0][0xb28] ;  /* 0x0002ca00ff027b82 */ /* 0x000ea20000000a00 */
[----:B----4-:R-:W-:-:S04]  /*1050*/  IMAD.HI.U32 R13, R12, R5, RZ ;  /* 0x000000050c0d7227 */ /* 0x010fc800078e00ff */
[----:B------:R-:W-:-:S04]  /*1060*/  IMAD.HI.U32 R5, R20, R5, RZ ;  /* 0x0000000514057227 */ /* 0x000fc800078e00ff */
[----:B---3--:R-:W-:-:S04]  /*1070*/  IMAD.HI.U32 R14, R11, R6, RZ ;  /* 0x000000060b0e7227 */ /* 0x008fc800078e00ff */
[C---:B------:R-:W-:Y:S01]  /*1080*/  IMAD.HI.U32 R16, R21.reuse, R6, RZ ;  /* 0x0000000615107227 */ /* 0x040fe200078e00ff */
[-C--:B------:R-:W-:Y:S02]  /*1090*/  @P2 SHF.R.U32.HI R11, RZ, R7.reuse, R14 ;  /* 0x00000007ff0b2219 */ /* 0x080fe4000001160e */
[-C--:B-1----:R-:W-:Y:S02]  /*10a0*/  @P1 SHF.R.U32.HI R12, RZ, R8.reuse, R13 ;  /* 0x00000008ff0c1219 */ /* 0x082fe4000001160d */
[----:B------:R-:W-:Y:S02]  /*10b0*/  SHF.R.U32.HI R5, RZ, R8, R5 ;  /* 0x00000008ff057219 */ /* 0x000fe40000011605 */
[----:B------:R-:W-:Y:S02]  /*10c0*/  SHF.R.U32.HI R16, RZ, R7, R16 ;  /* 0x00000007ff107219 */ /* 0x000fe40000011610 */
[----:B------:R-:W-:Y:S01]  /*10d0*/  SEL R5, R20, R5, !P1 ;  /* 0x0000000514057207 */ /* 0x000fe20004800000 */
[----:B--2---:R-:W-:Y:S01]  /*10e0*/  IMAD.HI.U32 R14, R12, R2, RZ ;  /* 0x000000020c0e7227 */ /* 0x004fe200078e00ff */
[----:B------:R-:W-:-:S02]  /*10f0*/  SEL R7, R21, R16, !P2 ;  /* 0x0000001015077207 */ /* 0x000fc40005000000 */
[----:B------:R-:W-:Y:S01]  /*1100*/  IADD3 R13, PT, PT, -R5, RZ, RZ ;  /* 0x000000ff050d7210 */ /* 0x000fe20007ffe1ff */
[----:B------:R-:W-:Y:S01]  /*1110*/  IMAD.HI.U32 R6, R11, R2, RZ ;  /* 0x000000020b067227 */ /* 0x000fe200078e00ff */
[----:B------:R-:W-:-:S03]  /*1120*/  @P0 SHF.R.U32.HI R12, RZ, R3, R14 ;  /* 0x00000003ff0c0219 */ /* 0x000fc6000001160e */
[----:B------:R-:W-:Y:S01]  /*1130*/  IMAD R13, R4, R13, R20 ;  /* 0x0000000d040d7224 */ /* 0x000fe200078e0214 */
[----:B------:R-:W-:Y:S01]  /*1140*/  @P0 SHF.R.U32.HI R11, RZ, R3, R6 ;  /* 0x00000003ff0b0219 */ /* 0x000fe20000011606 */
[----:B------:R-:W-:-:S04]  /*1150*/  IMAD R12, R12, R9, RZ ;  /* 0x000000090c0c7224 */ /* 0x000fc800078e02ff */
[----:B------:R-:W-:Y:S01]  /*1160*/  IMAD R6, R11, R9, RZ ;  /* 0x000000090b067224 */ /* 0x000fe200078e02ff */
[----:B------:R-:W-:-:S04]  /*1170*/  ISETP.GE.AND P1, PT, R5, R12, PT ;  /* 0x0000000c0500720c */ /* 0x000fc80003f26270 */
[----:B------:R-:W-:Y:S01]  /*1180*/  ISETP.GE.OR P1, PT, R7, R6, P1 ;  /* 0x000000060700720c */ /* 0x000fe20000f26670 */
[----:B------:R-:W-:-:S05]  /*1190*/  IMAD.HI.U32 R6, R5, R2, RZ ;  /* 0x0000000205067227 */ /* 0x000fca00078e00ff */
[----:B------:R-:W-:-:S04]  /*11a0*/  SHF.R.U32.HI R6, RZ, R3, R6 ;  /* 0x00000003ff067219 */ /* 0x000fc80000011606 */
[----:B------:R-:W-:-:S03]  /*11b0*/  SEL R6, R5, R6, !P0 ;  /* 0x0000000605067207 */ /* 0x000fc60004000000 */
[----:B------:R-:W-:Y:S01]  /*11c0*/  @!P1 IMAD.HI.U32 R8, R7, R2, RZ ;  /* 0x0000000207089227 */ /* 0x000fe200078e00ff */
[----:B------:R-:W-:-:S04]  /*11d0*/  IADD3 R2, PT, PT, -R6, RZ, RZ ;  /* 0x000000ff06027210 */ /* 0x000fc80007ffe1ff */
[----:B------:R-:W-:Y:S01]  /*11e0*/  @!P1 SHF.R.U32.HI R8, RZ, R3, R8 ;  /* 0x00000003ff089219 */ /* 0x000fe20000011608 */
[----:B------:R-:W-:-:S03]  /*11f0*/  IMAD R2, R9, R2, R5 ;  /* 0x0000000209027224 */ /* 0x000fc600078e0205 */
[----:B------:R-:W-:-:S05]  /*1200*/  @!P1 SEL R3, R7, R8, !P0 ;  /* 0x0000000807039207 */ /* 0x000fca0004000000 */
[--C-:B------:R-:W-:Y:S02]  /*1210*/  @!P1 IMAD.IADD R6, R6, 0x1, -R3.reuse ;  /* 0x0000000106069824 */ /* 0x100fe400078e0a03 */
[----:B------:R-:W-:Y:S01]  /*1220*/  @!P1 IMAD R3, R2, R11, R3 ;  /* 0x0000000b02039224 */ /* 0x000fe200078e0203 */
[----:B------:R-:W-:Y:S01]  /*1230*/  IADD3 R2, PT, PT, -R7, RZ, RZ ;  /* 0x000000ff07027210 */ /* 0x000fe20007ffe1ff */
[----:B------:R-:W-:Y:S02]  /*1240*/  @!P1 IMAD R5, R6, R9, R7 ;  /* 0x0000000906059224 */ /* 0x000fe400078e0207 */
[----:B------:R-:W-:Y:S02]  /*1250*/  @!P1 IMAD.MOV.U32 R7, RZ, RZ, R3 ;  /* 0x000000ffff079224 */ /* 0x000fe400078e0003 */
[----:B------:R-:W-:Y:S02]  /*1260*/  IMAD R2, R10, R2, R21 ;  /* 0x000000020a027224 */ /* 0x000fe400078e0215 */
[----:B------:R-:W-:-:S02]  /*1270*/  IMAD R20, R5, R4, R13 ;  /* 0x0000000405147224 */ /* 0x000fc400078e020d */
[----:B------:R-:W-:Y:S02]  /*1280*/  IMAD R21, R7, R10, R2 ;  /* 0x0000000a07157224 */ /* 0x000fe400078e0202 */
.L_x_15:
[----:B------:R-:W1:Y:S01]  /*1290*/  LDCU UR4, c[0x0][0xb30] ;  /* 0x00016600ff0477ac */ /* 0x000e620008000800 */
[----:B------:R-:W2:Y:S08]  /*12a0*/  S2UR UR37, SR_CgaCtaId ;  /* 0x00000000002579c3 */ /* 0x000eb00000008800 */
[----:B------:R-:W3:Y:S01]  /*12b0*/  LDC R26, c[0x0][0xb24] ;  /* 0x0002c900ff1a7b82 */ /* 0x000ee20000000800 */
[----:B-1----:R-:W-:-:S09]  /*12c0*/  UISETP.NE.AND UP1, UPT, UR4, 0x1, UPT ;  /* 0x000000010400788c */ /* 0x002fd2000bf25270 */
[----:B--2---:R-:W-:Y:S05]  /*12d0*/  BRA.U UP1, `(.L_x_16) ;  /* 0x0000000101407547 */ /* 0x004fea000b800000 */
[----:B------:R-:W1:Y:S08]  /*12e0*/  LDC.64 R4, c[0x0][0xb10] ;  /* 0x0002c400ff047b82 */ /* 0x000e700000000a00 */
[----:B------:R-:W2:Y:S08]  /*12f0*/  LDC.64 R2, c[0x0][0xb18] ;  /* 0x0002c600ff027b82 */ /* 0x000eb00000000a00 */
[----:B------:R-:W4:Y:S08]  /*1300*/  LDC R6, c[0x0][0xb20] ;  /* 0x0002c800ff067b82 */ /* 0x000f300000000800 */
[----:B------:R-:W3:Y:S01]  /*1310*/  LDC R8, c[0x0][0xb0c] ;  /* 0x0002c300ff087b82 */ /* 0x000ee20000000800 */
[----:B-1----:R-:W-:-:S05]  /*1320*/  IMAD.HI.U32 R4, R21, R4, RZ ;  /* 0x0000000415047227 */ /* 0x002fca00078e00ff */
[----:B------:R-:W-:Y:S01]  /*1330*/  SHF.R.U32.HI R4, RZ, R5, R4 ;  /* 0x00000005ff047219 */ /* 0x000fe20000011604 */
[----:B--2---:R-:W-:Y:S01]  /*1340*/  IMAD.HI.U32 R3, R20, R3, RZ ;  /* 0x0000000314037227 */ /* 0x004fe200078e00ff */
[----:B------:R-:W-:-:S04]  /*1350*/  ISETP.NE.AND P0, PT, R2, 0x1, PT ;  /* 0x000000010200780c */ /* 0x000fc80003f05270 */
[----:B----4-:R-:W-:-:S04]  /*1360*/  SHF.R.U32.HI R3, RZ, R6, R3 ;  /* 0x00000006ff037219 */ /* 0x010fc80000011603 */
[----:B------:R-:W-:Y:S02]  /*1370*/  SEL R3, R20, R3, !P0 ;  /* 0x0000000314037207 */ /* 0x000fe40004000000 */
[----:B---3--:R-:W-:-:S04]  /*1380*/  ISETP.NE.AND P1, PT, R8, 0x1, PT ;  /* 0x000000010800780c */ /* 0x008fc80003f25270 */
[----:B------:R-:W-:-:S05]  /*1390*/  SEL R4, R21, R4, !P1 ;  /* 0x0000000415047207 */ /* 0x000fca0004800000 */
[----:B------:R-:W-:Y:S02]  /*13a0*/  IMAD.IADD R5, R3, 0x1, -R4 ;  /* 0x0000000103057824 */ /* 0x000fe400078e0a04 */
[----:B------:R-:W-:Y:S02]  /*13b0*/  IMAD.IADD R3, R4, 0x1, -R3 ;  /* 0x0000000104037824 */ /* 0x000fe400078e0a03 */
[----:B------:R-:W-:Y:S02]  /*13c0*/  IMAD R21, R5, R8, R21 ;  /* 0x0000000805157224 */ /* 0x000fe400078e0215 */
[----:B------:R-:W-:-:S07]  /*13d0*/  IMAD R20, R3, R2, R20 ;  /* 0x0000000203147224 */ /* 0x000fce00078e0214 */
.L_x_16:
[----:B------:R-:W-:Y:S01]  /*13e0*/  BAR.SYNC.DEFER_BLOCKING 0x0 ;  /* 0x0000000000007b1d */ /* 0x000fe20000010000 */
[----:B------:R-:W-:Y:S01]  /*13f0*/  UISETP.NE.AND UP1, UPT, UR8, 0x2, UPT ;  /* 0x000000020800788c */ /* 0x000fe2000bf25270 */
[----:B------:R-:W-:Y:S02]  /*1400*/  ISETP.NE.OR P5, PT, R0, 0x2, !P5 ;  /* 0x000000020000780c */ /* 0x000fe40006fa5670 */
[----:B------:R-:W-:-:S06]  /*1410*/  LOP3.LUT R2, R72, 0x1f, RZ, 0xc0, !PT ;  /* 0x0000001f48027812 */ /* 0x000fcc00078ec0ff */
[----:B------:R-:W-:Y:S05]  /*1420*/  BRA.U UP1, `(.L_x_17) ;  /* 0x0000001101f07547 */ /* 0x000fea000b800000 */
[----:B------:R-:W1:Y:S01]  /*1430*/  LDCU UR13, c[0x0][0x38c] ;  /* 0x00007180ff0d77ac */ /* 0x000e620008000800 */
[----:B------:R-:W2:Y:S01]  /*1440*/  LDC R9, c[0x0][0x370] ;  /* 0x0000dc00ff097b82 */ /* 0x000ea20000000800 */
[----:B------:R-:W-:Y:S01]  /*1450*/  PLOP3.LUT P1, PT, PT, PT, UP2, 0x80, 0x8 ;  /* 0x000000000008781c */ /* 0x000fe20003f2f028 */
[----:B------:R-:W-:Y:S01]  /*1460*/  HFMA2 R12, -RZ, RZ, 0, 0 ;  /* 0x00000000ff0c7431 */ /* 0x000fe200000001ff */
[----:B------:R-:W-:Y:S01]  /*1470*/  ISETP.EQ.OR P4, PT, R2, RZ, P5 ;  /* 0x000000ff0200720c */ /* 0x000fe20002f82670 */
[----:B------:R-:W-:Y:S01]  /*1480*/  IMAD.MOV.U32 R15, RZ, RZ, 0x1 ;  /* 0x00000001ff0f7424 */ /* 0x000fe200078e00ff */
[----:B------:R-:W-:Y:S01]  /*1490*/  PLOP3.LUT P1, PT, P1, PT, PT, 0x8, 0x80 ;  /* 0x000000000080781c */ /* 0x000fe20000f2e170 */
[----:B------:R-:W-:Y:S01]  /*14a0*/  IMAD.MOV.U32 R14, RZ, RZ, RZ ;  /* 0x000000ffff0e7224 */ /* 0x000fe200078e00ff */
[----:B------:R-:W-:Y:S01]  /*14b0*/  MOV R8, 0x1 ;  /* 0x0000000100087802 */ /* 0x000fe20000000f00 */
[----:B------:R-:W4:Y:S01]  /*14c0*/  LDC R0, c[0x0][0x374] ;  /* 0x0000dd00ff007b82 */ /* 0x000f220000000800 */
[----:B------:R-:W-:Y:S01]  /*14d0*/  IMAD.MOV.U32 R10, RZ, RZ, RZ ;  /* 0x000000ffff0a7224 */ /* 0x000fe200078e00ff */
[----:B------:R-:W2:Y:S01]  /*14e0*/  LDCU.64 UR22, c[0x0][0x348] ;  /* 0x00006900ff1677ac */ /* 0x000ea20008000a00 */
[----:B------:R-:W-:Y:S01]  /*14f0*/  UMOV UR6, URZ ;  /* 0x000000ff00067c82 */ /* 0x000fe20008000000 */
[----:B-1----:R-:W-:-:S04]  /*1500*/  UIADD3 UR5, UPT, UPT, UR13, 0x3f, URZ ;  /* 0x0000003f0d057890 */ /* 0x002fc8000fffe0ff */
[----:B------:R-:W-:-:S04]  /*1510*/  USHF.R.S32.HI UR4, URZ, 0x1f, UR5 ;  /* 0x0000001fff047899 */ /* 0x000fc80008011405 */
[----:B------:R-:W-:-:S04]  /*1520*/  ULEA.HI UR4, UR4, UR5, URZ, 0x6 ;  /* 0x0000000504047291 */ /* 0x000fc8000f8f30ff */
[----:B------:R-:W-:Y:S02]  /*1530*/  USHF.R.S32.HI UR15, URZ, 0x6, UR4 ;  /* 0x00000006ff0f7899 */ /* 0x000fe40008011404 */
[----:B------:R-:W-:Y:S02]  /*1540*/  UIADD3 UR4, UPT, UPT, UR13, -0x1, URZ ;  /* 0xffffffff0d047890 */ /* 0x000fe4000fffe0ff */
[----:B------:R-:W-:Y:S02]  /*1550*/  UISETP.LT.U32.AND UP0, UPT, UR15, 0x8, UPT ;  /* 0x000000080f00788c */ /* 0x000fe4000bf01070 */
[----:B------:R-:W-:Y:S02]  /*1560*/  UISETP.GE.U32.AND UP1, UPT, UR4, -0x7f, UPT ;  /* 0xffffff810400788c */ /* 0x000fe4000bf26070 */
[----:B------:R-:W-:Y:S02]  /*1570*/  USEL UR14, UR15, 0x8, UP0 ;  /* 0x000000080f0e7887 */ /* 0x000fe40008000000 */
[----:B------:R-:W-:-:S02]  /*1580*/  UIADD3 UR13, UPT, UPT, UR13, 0x7e, URZ ;  /* 0x0000007e0d0d7890 */ /* 0x000fc4000fffe0ff */
[----:B------:R-:W-:Y:S02]  /*1590*/  UIADD3 UR5, UPT, UPT, UR14, -0x1, URZ ;  /* 0xffffffff0e057890 */ /* 0x000fe4000fffe0ff */
[----:B------:R-:W-:-:S03]  /*15a0*/  UIADD3 UR7, UPT, UPT, UR15, -UR14, URZ ;  /* 0x8000000e0f077290 */ /* 0x000fc6000fffe0ff */
[----:B------:R-:W-:-:S04]  /*15b0*/  @UP1 UIADD3 UR5, UPT, UPT, UR14, URZ, URZ ;  /* 0x000000ff0e051290 */ /* 0x000fc8000fffe0ff */
[----:B--2---:R-:W-:-:S12]  /*15c0*/  UIADD3 UR5, UPT, UPT, UR5, 0x1, URZ ;  /* 0x0000000105057890 */ /* 0x004fd8000fffe0ff */
.L_x_35:
[----:B------:R-:W-:Y:S01]  /*15d0*/  UISETP.NE.AND UP0, UPT, UR37, URZ, UPT ;  /* 0x000000ff2500728c */ /* 0x000fe2000bf05270 */
[----:B------:R-:W1:Y:S08]  /*15e0*/  S2UR UR37, SR_CgaCtaId ;  /* 0x00000000002579c3 */ /* 0x000e700000008800 */
[----:B------:R-:W-:Y:S05]  /*15f0*/  BRA.U UP0, `(.L_x_18) ;  /* 0x0000000100347547 */ /* 0x000fea000b800000 */
[----:B------:R-:W2:Y:S01]  /*1600*/  S2R R2, SR_CgaCtaId ;  /* 0x0000000000027919 */ /* 0x000ea20000008800 */
[----:B------:R-:W-:-:S04]  /*1610*/  MOV R3, 0x400 ;  /* 0x0000040000037802 */ /* 0x000fc80000000f00 */
[----:B--2---:R-:W-:Y:S02]  /*1620*/  LEA R3, R2, R3, 0x18 ;  /* 0x0000000302037211 */ /* 0x004fe400078ec0ff */
[----:B------:R-:W-:-:S03]  /*1630*/  SHF.L.U32 R2, R8, 0x1f, RZ ;  /* 0x0000001f08027819 */ /* 0x000fc600000006ff */
[----:B------:R-:W-:-:S04]  /*1640*/  IMAD R3, R10, 0x8, R3 ;  /* 0x000000080a037824 */ /* 0x000fc800078e0203 */
[----:B------:R-:W2:Y:S02]  /*1650*/  SYNCS.PHASECHK.TRANS64.TRYWAIT P0, [R3+URZ+0x140], R2 ;  /* 0x00014002030075a7 */ /* 0x000ea400080011ff */
[----:B--2---:R-:W-:Y:S05]  /*1660*/  @!P0 BRA `(.L_x_19) ;  /* 0x0000006800ac8947 */ /* 0x004fea0003800000 */
.L_x_135:
[----:B------:R-:W-:Y:S01]  /*1670*/  VIADD R10, R10, 0x1 ;  /* 0x000000010a0a7836 */ /* 0x000fe20000000000 */
[----:B------:R2:W-:Y:S04]  /*1680*/  SYNCS.ARRIVE.TRANS64.A1T0 RZ, [R3+URZ+0x130], RZ ;  /* 0x000130ff03ff79a7 */ /* 0x0005e800081000ff */
[----:B------:R-:W-:-:S04]  /*1690*/  ISETP.NE.AND P0, PT, R10, 0x2, PT ;  /* 0x000000020a00780c */ /* 0x000fc80003f05270 */
[----:B------:R-:W-:Y:S02]  /*16a0*/  SEL R10, R10, RZ, P0 ;  /* 0x000000ff0a0a7207 */ /* 0x000fe40000000000 */
[----:B--2---:R-:W-:-:S04]  /*16b0*/  SEL R3, RZ, 0x1, P0 ;  /* 0x00000001ff037807 */ /* 0x004fc80000000000 */
[----:B------:R-:W-:-:S07]  /*16c0*/  LOP3.LUT R8, R8, R3, RZ, 0x3c, !PT ;  /* 0x0000000308087212 */ /* 0x000fce00078e3cff */
.L_x_18:
[----:B------:R-:W-:Y:S01]  /*16d0*/  UMOV UR4, 0x400 ;  /* 0x0000040000047882 */ /* 0x000fe20000000000 */
[----:B------:R-:W-:Y:S01]  /*16e0*/  SHF.L.U32 R2, R15, 0x1f, RZ ;  /* 0x0000001f0f027819 */ /* 0x000fe200000006ff */
[----:B-1----:R-:W-:Y:S01]  /*16f0*/  ULEA UR4, UR37, UR4, 0x18 ;  /* 0x0000000425047291 */ /* 0x002fe2000f8ec0ff */
[----:B------:R-:W-:Y:S01]  /*1700*/  R2UR UR35, R21 ;  /* 0x00000000152372ca */ /* 0x000fe200000e0000 */
[----:B------:R-:W-:Y:S01]  /*1710*/  UISETP.GE.U32.AND UP0, UPT, UR13, 0x7f, UPT ;  /* 0x0000007f0d00788c */ /* 0x000fe2000bf06070 */
[----:B------:R-:W-:Y:S01]  /*1720*/  R2UR UR11, R20 ;  /* 0x00000000140b72ca */ /* 0x000fe200000e0000 */
[----:B------:R-:W-:Y:S01]  /*1730*/  ULEA UR8, UR6, UR4, 0x3 ;  /* 0x0000000406087291 */ /* 0x000fe2000f8e18ff */
[----:B------:R-:W-:-:S08]  /*1740*/  UMOV UR24, URZ ;  /* 0x000000ff00187c82 */ /* 0x000fd00008000000 */
[----:B------:R1:W2:Y:S01]  /*1750*/  SYNCS.PHASECHK.TRANS64.TRYWAIT P0, [UR8+0x40], R2 ;  /* 0x00004002ff0075a7 */ /* 0x0002a20008001108 */
[----:B------:R-:W-:Y:S02]  /*1760*/  USHF.L.U32 UR35, UR35, 0x6, URZ ;  /* 0x0000000623237899 */ /* 0x000fe400080006ff */
[----:B------:R-:W-:Y:S01]  /*1770*/  USHF.L.U32 UR11, UR11, 0x7, URZ ;  /* 0x000000070b0b7899 */ /* 0x000fe200080006ff */
[----:B------:R-:W-:Y:S11]  /*1780*/  BRA.U !UP0, `(.L_x_20) ;  /* 0x0000000108a87547 */ /* 0x000ff6000b800000 */
[----:B------:R-:W-:Y:S01]  /*1790*/  UMOV UR16, URZ ;  /* 0x000000ff00107c82 */ /* 0x000fe20008000000 */
[----:B------:R-:W-:-:S05]  /*17a0*/  UMOV UR17, UR6 ;  /* 0x0000000600117c82 */ /* 0x000fca0008000000 */
.L_x_25:
[----:B-1----:R-:W-:Y:S01]  /*17b0*/  ULEA UR33, UR17, UR4, 0x3 ;  /* 0x0000000411217291 */ /* 0x002fe2000f8e18ff */
[----:B--2---:R-:W-:Y:S01]  /*17c0*/  @!P5 MOV R3, 0x6000 ;  /* 0x000060000003d802 */ /* 0x004fe20000000f00 */
[----:B--2---:R-:W-:Y:S10]  /*17d0*/  @P0 BRA `(.L_x_21) ;  /* 0x00000000000c0947 */ /* 0x004ff40003800000 */
[----:B------:R-:W-:-:S04]  /*17e0*/  SHF.L.U32 R5, R15, 0x1f, RZ ;  /* 0x0000001f0f057819 */ /* 0x000fc800000006ff */
[----:B------:R-:W2:Y:S02]  /*17f0*/  SYNCS.PHASECHK.TRANS64.TRYWAIT P0, [UR33+0x40], R5 ;  /* 0x00004005ff0075a7 */ /* 0x000ea40008001121 */
[----:B--2---:R-:W-:Y:S05]  /*1800*/  @!P0 BRA `(.L_x_22) ;  /* 0x0000006800588947 */ /* 0x004fea0003800000 */
.L_x_21:
[----:B------:R2:W-:Y:S01]  /*1810*/  @!P5 SYNCS.ARRIVE.TRANS64 RZ, [UR33], R3 ;  /* 0x00000003ffffd9a7 */ /* 0x0005e20008000021 */
[----:B------:R-:W-:Y:S04]  /*1820*/  BSSY.RECONVERGENT B0, `(.L_x_23) ;  /* 0x0000003000007945 */ /* 0x000fe80003800200 */
[----:B------:R-:W-:Y:S05]  /*1830*/  @P4 BRA `(.L_x_24) ;  /* 0x0000000000044947 */ /* 0x000fea0003800000 */
[----:B------:R-:W-:Y:S05]  /*1840*/  BPT.TRAP 0x1 ;  /* 0x000000040000795c */ /* 0x000fea0000300000 */
.L_x_24:
[----:B------:R-:W-:Y:S05]  /*1850*/  BSYNC.RECONVERGENT B0 ;  /* 0x0000000000007941 */ /* 0x000fea0003800200 */
.L_x_23:
[----:B------:R-:W-:Y:S02]  /*1860*/  UIADD3 UR6, UPT, UPT, UR17, 0x1, URZ ;  /* 0x0000000111067890 */ /* 0x000fe4000fffe0ff */
[----:B------:R-:W-:Y:S02]  /*1870*/  ULEA UR32, UR17, UR4, 0xd ;  /* 0x0000000411207291 */ /* 0x000fe4000f8e68ff */
[----:B------:R-:W-:Y:S02]  /*1880*/  UISETP.NE.AND UP0, UPT, UR6, 0x8, UPT ;  /* 0x000000080600788c */ /* 0x000fe4000bf05270 */
[----:B------:R-:W-:Y:S02]  /*1890*/  UIADD3 UR26, UP1, UPT, UR22, 0x80, URZ ;  /* 0x00000080161a7890 */ /* 0x000fe4000ff3e0ff */
[----:B------:R-:W-:Y:S02]  /*18a0*/  USEL UR9, URZ, 0x1, UP0 ;  /* 0x00000001ff097887 */ /* 0x000fe40008000000 */
[----:B------:R-:W-:-:S02]  /*18b0*/  USEL UR6, UR6, URZ, UP0 ;  /* 0x000000ff06067287 */ /* 0x000fc40008000000 */
[----:B------:R-:W-:Y:S02]  /*18c0*/  UIADD3 UR20, UP0, UPT, UR22, 0x180, URZ ;  /* 0x0000018016147890 */ /* 0x000fe4000ff1e0ff */
[----:B------:R-:W-:Y:S01]  /*18d0*/  ULEA UR8, UR6, UR4, 0x3 ;  /* 0x0000000406087291 */ /* 0x000fe2000f8e18ff */
[----:B------:R-:W-:Y:S01]  /*18e0*/  LOP3.LUT R15, R15, UR9, RZ, 0x3c, !PT ;  /* 0x000000090f0f7c12 */ /* 0x000fe2000f8e3cff */
[----:B------:R-:W-:Y:S02]  /*18f0*/  USHF.L.U32 UR34, UR16, 0x6, URZ ;  /* 0x0000000610227899 */ /* 0x000fe400080006ff */
[----:B------:R-:W-:Y:S01]  /*1900*/  UIADD3.X UR27, UPT, UPT, URZ, UR23, URZ, UP1, !UPT ;  /* 0x00000017ff1b7290 */ /* 0x000fe20008ffe4ff */
[----:B-1----:R-:W-:Y:S01]  /*1910*/  SHF.L.U32 R2, R15, 0x1f, RZ ;  /* 0x0000001f0f027819 */ /* 0x002fe200000006ff */
[----:B------:R-:W-:Y:S02]  /*1920*/  UIADD3 UR32, UPT, UPT, UR32, 0x4400, URZ ;  /* 0x0000440020207890 */ /* 0x000fe4000fffe0ff */
[----:B------:R-:W-:Y:S01]  /*1930*/  UIADD3.X UR21, UPT, UPT, URZ, UR23, URZ, UP0, !UPT ;  /* 0x00000017ff157290 */ /* 0x000fe200087fe4ff */
[----:B------:R1:W1:Y:S01]  /*1940*/  SYNCS.PHASECHK.TRANS64.TRYWAIT P0, [UR8+0x40], R2 ;  /* 0x00004002ff0075a7 */ /* 0x0002620008001108 */
[----:B------:R-:W-:Y:S01]  /*1950*/  ULEA UR8, UR17, UR4, 0xe ;  /* 0x0000000411087291 */ /* 0x000fe2000f8e70ff */
[----:B------:R-:W-:Y:S01]  /*1960*/  UMOV UR18, 0x0 ;  /* 0x0000000000127882 */ /* 0x000fe20000000000 */
[----:B------:R-:W-:-:S02]  /*1970*/  UMOV UR19, 0x10000000 ;  /* 0x1000000000137882 */ /* 0x000fc40000000000 */
[----:B------:R-:W-:Y:S01]  /*1980*/  UIADD3 UR8, UPT, UPT, UR8, 0x14400, URZ ;  /* 0x0001440008087890 */ /* 0x000fe2000fffe0ff */
[----:B------:R1:W-:Y:S01]  /*1990*/  UTMALDG.3D [UR32], [UR26], desc[UR18] ;  /* 0x000012201a0075b4 */ /* 0x0003e20008011000 */
[----:B------:R-:W-:Y:S01]  /*19a0*/  UMOV UR12, UR36 ;  /* 0x00000024000c7c82 */ /* 0x000fe20008000000 */
[----:B------:R-:W-:Y:S01]  /*19b0*/  UMOV UR9, UR33 ;  /* 0x0000002100097c82 */ /* 0x000fe20008000000 */
[----:B------:R-:W-:Y:S01]  /*19c0*/  UMOV UR10, UR34 ;  /* 0x00000022000a7c82 */ /* 0x000fe20008000000 */
[----:B------:R-:W-:Y:S01]  /*19d0*/  UIADD3 UR16, UPT, UPT, UR16, 0x1, URZ ;  /* 0x0000000110107890 */ /* 0x000fe2000fffe0ff */
[----:B------:R-:W-:Y:S01]  /*19e0*/  UMOV UR24, UR5 ;  /* 0x0000000500187c82 */ /* 0x000fe20008000000 */
[----:B------:R-:W-:Y:S02]  /*19f0*/  UMOV UR17, UR6 ;  /* 0x0000000600117c82 */ /* 0x000fe40008000000 */
[----:B------:R1:W-:Y:S01]  /*1a00*/  UTMALDG.3D [UR8], [UR20], desc[UR18] ;  /* 0x00001208140075b4 */ /* 0x0003e20008011000 */
[----:B------:R-:W-:-:S09]  /*1a10*/  UISETP.NE.AND UP0, UPT, UR16, UR5, UPT ;  /* 0x000000051000728c */ /* 0x000fd2000bf05270 */
[----:B------:R-:W-:Y:S05]  /*1a20*/  BRA.U UP0, `(.L_x_25) ;  /* 0xfffffffd00607547 */ /* 0x000fea000b83ffff */
.L_x_20:
[----:B-1----:R-:W-:Y:S01]  /*1a30*/  ULEA UR8, UR6, UR4, 0x3 ;  /* 0x0000000406087291 */ /* 0x002fe2000f8e18ff */
[----:B------:R-:W-:Y:S01]  /*1a40*/  SHF.L.U32 R2, R15, 0x1f, RZ ;  /* 0x0000001f0f027819 */ /* 0x000fe200000006ff */
[----:B------:R-:W-:Y:S01]  /*1a50*/  @!P1 SYNCS.ARRIVE.TRANS64.A1T0 RZ, [UR4+0xc8], RZ ;  /* 0x0000c8ffffff99a7 */ /* 0x000fe20008100004 */
[----:B------:R-:W-:-:S06]  /*1a60*/  UISETP.GT.AND UP0, UPT, UR15, UR14, UPT ;  /* 0x0000000e0f00728c */ /* 0x000fcc000bf04270 */
[----:B--2---:R1:W2:Y:S03]  /*1a70*/  SYNCS.PHASECHK.TRANS64.TRYWAIT P0, [UR8+0x40], R2 ;  /* 0x00004002ff0075a7 */ /* 0x0042a60008001108 */
[----:B------:R-:W-:Y:S05]  /*1a80*/  BRA.U !UP0, `(.L_x_26) ;  /* 0x0000000108ac7547 */ /* 0x000fea000b800000 */
[----:B------:R-:W-:Y:S01]  /*1a90*/  UIADD3 UR21, UPT, UPT, UR7, UR24, URZ ;  /* 0x0000001807157290 */ /* 0x000fe2000fffe0ff */
[----:B------:R-:W-:-:S11]  /*1aa0*/  UMOV UR25, UR6 ;  /* 0x0000000600197c82 */ /* 0x000fd60008000000 */
.L_x_31:
[----:B-1----:R-:W-:Y:S01]  /*1ab0*/  ULEA UR17, UR25, UR4, 0x3 ;  /* 0x0000000419117291 */ /* 0x002fe2000f8e18ff */
[----:B--2---:R-:W-:Y:S01]  /*1ac0*/  @!P5 MOV R3, 0x6000 ;  /* 0x000060000003d802 */ /* 0x004fe20000000f00 */
[----:B--2---:R-:W-:Y:S10]  /*1ad0*/  @P0 BRA `(.L_x_27) ;  /* 0x00000000000c0947 */ /* 0x004ff40003800000 */
[----:B------:R-:W-:-:S04]  /*1ae0*/  SHF.L.U32 R5, R15, 0x1f, RZ ;  /* 0x0000001f0f057819 */ /* 0x000fc800000006ff */
[----:B------:R-:W2:Y:S02]  /*1af0*/  SYNCS.PHASECHK.TRANS64.TRYWAIT P0, [UR17+0x40], R5 ;  /* 0x00004005ff0075a7 */ /* 0x000ea40008001111 */
[----:B--2---:R-:W-:Y:S05]  /*1b00*/  @!P0 BRA `(.L_x_28) ;  /* 0x0000006400b08947 */ /* 0x004fea0003800000 */
.L_x_27:
[----:B------:R2:W-:Y:S01]  /*1b10*/  @!P5 SYNCS.ARRIVE.TRANS64 RZ, [UR17], R3 ;  /* 0x00000003ffffd9a7 */ /* 0x0005e20008000011 */
[----:B------:R-:W-:Y:S04]  /*1b20*/  BSSY.RECONVERGENT B0, `(.L_x_29) ;  /* 0x0000003000007945 */ /* 0x000fe80003800200 */
[----:B------:R-:W-:Y:S05]  /*1b30*/  @P4 BRA `(.L_x_30) ;  /* 0x0000000000044947 */ /* 0x000fea0003800000 */
[----:B------:R-:W-:Y:S05]  /*1b40*/  BPT.TRAP 0x1 ;  /* 0x000000040000795c */ /* 0x000fea0000300000 */
.L_x_30:
[----:B------:R-:W-:Y:S05]  /*1b50*/  BSYNC.RECONVERGENT B0 ;  /* 0x0000000000007941 */ /* 0x000fea0003800200 */
.L_x_29:
        /* <DEDUP_REMOVED lines=10> */
[----:B------:R-:W-:Y:S01]  /*1c00*/  UIADD3 UR16, UPT, UPT, UR16, 0x4400, URZ ;  /* 0x0000440010107890 */ /* 0x000fe2000fffe0ff */
[----:B-1----:R-:W-:Y:S01]  /*1c10*/  SHF.L.U32 R2, R15, 0x1f, RZ ;  /* 0x0000001f0f027819 */ /* 0x002fe200000006ff */
[----:B------:R-:W-:Y:S02]  /*1c20*/  UIADD3.X UR31, UPT, UPT, URZ, UR23, URZ, UP1, !UPT ;  /* 0x00000017ff1f7290 */ /* 0x000fe40008ffe4ff */
[----:B------:R-:W-:Y:S01]  /*1c30*/  UIADD3.X UR29, UPT, UPT, URZ, UR23, URZ, UP0, !UPT ;  /* 0x00000017ff1d7290 */ /* 0x000fe200087fe4ff */
[----:B------:R1:W1:Y:S01]  /*1c40*/  SYNCS.PHASECHK.TRANS64.TRYWAIT P0, [UR8+0x40], R2 ;  /* 0x00004002ff0075a7 */ /* 0x0002620008001108 */
[----:B------:R-:W-:Y:S01]  /*1c50*/  ULEA UR8, UR25, UR4, 0xe ;  /* 0x0000000419087291 */ /* 0x000fe2000f8e70ff */
[----:B------:R-:W-:Y:S01]  /*1c60*/  UMOV UR26, 0x0 ;  /* 0x00000000001a7882 */ /* 0x000fe20000000000 */
[----:B------:R-:W-:-:S02]  /*1c70*/  UMOV UR27, 0x10000000 ;  /* 0x10000000001b7882 */ /* 0x000fc40000000000 */
[----:B------:R-:W-:Y:S01]  /*1c80*/  UIADD3 UR8, UPT, UPT, UR8, 0x14400, URZ ;  /* 0x0001440008087890 */ /* 0x000fe2000fffe0ff */
[----:B------:R-:W-:Y:S01]  /*1c90*/  UMOV UR19, UR35 ;  /* 0x0000002300137c82 */ /* 0x000fe20008000000 */
[----:B------:R-:W-:Y:S01]  /*1ca0*/  UMOV UR20, UR36 ;  /* 0x0000002400147c82 */ /* 0x000fe20008000000 */
[----:B------:R-:W-:Y:S01]  /*1cb0*/  UMOV UR12, UR36 ;  /* 0x00000024000c7c82 */ /* 0x000fe20008000000 */
[----:B------:R-:W-:Y:S01]  /*1cc0*/  UMOV UR9, UR17 ;  /* 0x0000001100097c82 */ /* 0x000fe20008000000 */
[----:B------:R-:W-:Y:S01]  /*1cd0*/  UMOV UR10, UR18 ;  /* 0x00000012000a7c82 */ /* 0x000fe20008000000 */
[----:B------:R1:W-:Y:S01]  /*1ce0*/  UTMALDG.3D [UR16], [UR30], desc[UR26] ;  /* 0x00001a101e0075b4 */ /* 0x0003e20008011000 */
[----:B------:R-:W-:Y:S01]  /*1cf0*/  UIADD3 UR24, UPT, UPT, UR24, 0x1, URZ ;  /* 0x0000000118187890 */ /* 0x000fe2000fffe0ff */
[----:B------:R-:W-:-:S03]  /*1d00*/  UMOV UR25, UR6 ;  /* 0x0000000600197c82 */ /* 0x000fc60008000000 */
[----:B------:R-:W-:Y:S01]  /*1d10*/  UISETP.NE.AND UP0, UPT, UR24, UR21, UPT ;  /* 0x000000151800728c */ /* 0x000fe2000bf05270 */
[----:B------:R1:W-:Y:S08]  /*1d20*/  UTMALDG.3D [UR8], [UR28], desc[UR26] ;  /* 0x00001a081c0075b4 */ /* 0x0003f00008011000 */
[----:B------:R-:W-:Y:S05]  /*1d30*/  BRA.U UP0, `(.L_x_31) ;  /* 0xfffffffd005c7547 */ /* 0x000fea000b83ffff */
.L_x_26:
[----:B-1----:R-:W-:Y:S01]  /*1d40*/  LEA R2, R14, UR4, 0x3 ;  /* 0x000000040e027c11 */ /* 0x002fe2000f8e18ff */
[----:B------:R-:W-:Y:S01]  /*1d50*/  NOP ;  /* 0x0000000000007918 */ /* 0x000fe20000000000 */
[----:B--2---:R-:W-:Y:S02]  /*1d60*/  SHF.L.U32 R3, R12, 0x1f, RZ ;  /* 0x0000001f0c037819 */ /* 0x004fe400000006ff */
[----:B------:R-:W-:Y:S02]  /*1d70*/  LEA R4, R14, UR4, 0x4 ;  /* 0x000000040e047c11 */ /* 0x000fe4000f8e20ff */
[----:B------:R-:W1:Y:S02]  /*1d80*/  SYNCS.PHASECHK.TRANS64.TRYWAIT P0, [R2+URZ+0xd0], R3 ;  /* 0x0000d003020075a7 */ /* 0x000e6400080011ff */
[----:B-1----:R-:W-:Y:S05]  /*1d90*/  @!P0 BRA `(.L_x_32) ;  /* 0x0000006400248947 */ /* 0x002fea0003800000 */
.L_x_138:
[----:B------:R-:W2:Y:S01]  /*1da0*/  LDS.128 R4, [R4+0x160] ;  /* 0x0001600004047984 */ /* 0x000ea20000000c00 */
[----:B---3--:R-:W-:Y:S01]  /*1db0*/  ISETP.GE.AND P0, PT, R26, 0x1, PT ;  /* 0x000000011a00780c */ /* 0x008fe20003f06270 */
[----:B-1----:R-:W-:Y:S01]  /*1dc0*/  VIADD R2, R2, 0xe0 ;  /* 0x000000e002027836 */ /* 0x002fe20000000000 */
[----:B------:R-:W-:Y:S01]  /*1dd0*/  @!PT LDS RZ, [RZ] ;  /* 0x00000000fffff984 */ /* 0x000fe20000000800 */
[----:B------:R-:W-:Y:S01]  /*1de0*/  @!PT LDS RZ, [RZ] ;  /* 0x00000000fffff984 */ /* 0x000fe20000000800 */
[----:B------:R-:W-:Y:S01]  /*1df0*/  @!PT LDS RZ, [RZ] ;  /* 0x00000000fffff984 */ /* 0x000fe20000000800 */
[----:B------:R-:W-:Y:S01]  /*1e00*/  @!PT LDS RZ, [RZ] ;  /* 0x00000000fffff984 */ /* 0x000fe20000000800 */
[----:B------:R1:W-:Y:S06]  /*1e10*/  MEMBAR.ALL.CTA ;  /* 0x0000000000007992 */ /* 0x0003ec0000008000 */
[----:B-1----:R-:W1:Y:S01]  /*1e20*/  FENCE.VIEW.ASYNC.S ;  /* 0x00000000000073c6 */ /* 0x002e620000000000 */
[----:B------:R-:W-:-:S04]  /*1e30*/  PRMT R2, RZ, 0x654, R2 ;  /* 0x00000654ff027816 */ /* 0x000fc80000000002 */
[----:B-1----:R1:W-:Y:S01]  /*1e40*/  SYNCS.ARRIVE.TRANS64.RED.A1T0 RZ, [R2+URZ], RZ ;  /* 0x000000ff02ff79a7 */ /* 0x0023e200081004ff */
[----:B--2---:R-:W-:-:S13]  /*1e50*/  LOP3.LUT P2, RZ, R6, 0x1, RZ, 0xc0, !PT ;  /* 0x0000000106ff7812 */ /* 0x004fda000784c0ff */
[----:B------:R-:W-:Y:S01]  /*1e60*/  @P2 SHF.R.U32.HI R3, RZ, 0x10, R5 ;  /* 0x00000010ff032819 */ /* 0x000fe20000011605 */
[----:B------:R-:W-:Y:S01]  /*1e70*/  VOTEU.ANY UP0, P2 ;  /* 0x0000000000ff7886 */ /* 0x000fe20001000100 */
[----:B------:R-:W-:Y:S02]  /*1e80*/  @P2 MOV R13, R4 ;  /* 0x00000004000d2202 */ /* 0x000fe40000000f00 */
[----:B------:R-:W-:Y:S02]  /*1e90*/  @P2 R2UR.BROADCAST UR8, R3 ;  /* 0x00000000030822ca */ /* 0x000fe400008e0000 */
[----:B------:R-:W-:-:S11]  /*1ea0*/  @P2 LOP3.LUT R11, R5, 0xffff, RZ, 0xc0, !PT ;  /* 0x0000ffff050b2812 */ /* 0x000fd600078ec0ff */
[----:B------:R-:W-:Y:S01]  /*1eb0*/  @UP0 UMOV UR36, UR8 ;  /* 0x0000000800240c82 */ /* 0x000fe20008000000 */
[----:B-1----:R-:W-:Y:S05]  /*1ec0*/  @!P0 BRA `(.L_x_33) ;  /* 0x0000000000b88947 */ /* 0x002fea0003800000 */
[----:B------:R-:W4:Y:S01]  /*1ed0*/  LDC.64 R4, c[0x0][0xb18] ;  /* 0x0002c600ff047b82 */ /* 0x000f220000000a00 */
[----:B------:R-:W-:-:S07]  /*1ee0*/  ISETP.NE.AND P3, PT, R26, 0x1, PT ;  /* 0x000000011a00780c */ /* 0x000fce0003f65270 */
[----:B------:R-:W1:Y:S08]  /*1ef0*/  LDC.64 R6, c[0x0][0xb10] ;  /* 0x0002c400ff067b82 */ /* 0x000e700000000a00 */
[----:B------:R-:W2:Y:S08]  /*1f00*/  LDC R16, c[0x0][0xb20] ;  /* 0x0002c800ff107b82 */ /* 0x000eb00000000800 */
[----:B------:R-:W3:Y:S01]  /*1f10*/  LDC R18, c[0x0][0xb0c] ;  /* 0x0002c300ff127b82 */ /* 0x000ee20000000800 */
[----:B----4-:R-:W-:Y:S01]  /*1f20*/  IMAD.HI.U32 R17, R0, R5, RZ ;  /* 0x0000000500117227 */ /* 0x010fe200078e00ff */
[----:B------:R-:W-:-:S03]  /*1f30*/  ISETP.NE.AND P0, PT, R4, 0x1, PT ;  /* 0x000000010400780c */ /* 0x000fc60003f05270 */
[----:B------:R-:W-:-:S03]  /*1f40*/  IMAD.HI.U32 R5, R11, R5, RZ ;  /* 0x000000050b057227 */ /* 0x000fc600078e00ff */
[----:B------:R-:W4:Y:S01]  /*1f50*/  LDC.64 R2, c[0x0][0xb28] ;  /* 0x0002ca00ff027b82 */ /* 0x000f220000000a00 */
[----:B-1----:R-:W-:-:S04]  /*1f60*/  IMAD.HI.U32 R20, R9, R6, RZ ;  /* 0x0000000609147227 */ /* 0x002fc800078e00ff */
[----:B------:R-:W-:Y:S01]  /*1f70*/  IMAD.HI.U32 R22, R13, R6, RZ ;  /* 0x000000060d167227 */ /* 0x000fe200078e00ff */
[----:B------:R-:W-:Y:S02]  /*1f80*/  SHF.R.U32.HI R20, RZ, R7, R20 ;  /* 0x00000007ff147219 */ /* 0x000fe40000011614 */
[-C--:B--2---:R-:W-:Y:S02]  /*1f90*/  SHF.R.U32.HI R17, RZ, R16.reuse, R17 ;  /* 0x00000010ff117219 */ /* 0x084fe40000011611 */
[----:B------:R-:W-:Y:S02]  /*1fa0*/  SHF.R.U32.HI R16, RZ, R16, R5 ;  /* 0x00000010ff107219 */ /* 0x000fe40000011605 */
[----:B------:R-:W-:Y:S02]  /*1fb0*/  SEL R17, R0, R17, !P0 ;  /* 0x0000001100117207 */ /* 0x000fe40004000000 */
[----:B------:R-:W-:Y:S02]  /*1fc0*/  SHF.R.U32.HI R22, RZ, R7, R22 ;  /* 0x00000007ff167219 */ /* 0x000fe40000011616 */
[----:B---3--:R-:W-:-:S02]  /*1fd0*/  ISETP.NE.AND P1, PT, R18, 0x1, PT ;  /* 0x000000011200780c */ /* 0x008fc40003f25270 */
[----:B------:R-:W-:Y:S02]  /*1fe0*/  SEL R5, R11, R16, !P0 ;  /* 0x000000100b057207 */ /* 0x000fe40004000000 */
[----:B------:R-:W-:Y:S02]  /*1ff0*/  SEL R19, R9, R20, !P1 ;  /* 0x0000001409137207 */ /* 0x000fe40004800000 */
[----:B------:R-:W-:Y:S01]  /*2000*/  SEL R7, R13, R22, !P1 ;  /* 0x000000160d077207 */ /* 0x000fe20004800000 */
[----:B----4-:R-:W-:-:S04]  /*2010*/  IMAD.HI.U32 R20, R17, R2, RZ ;  /* 0x0000000211147227 */ /* 0x010fc800078e00ff */
[----:B------:R-:W-:Y:S01]  /*2020*/  IMAD.HI.U32 R6, R19, R2, RZ ;  /* 0x0000000213067227 */ /* 0x000fe200078e00ff */
[----:B------:R-:W-:-:S04]  /*2030*/  @P3 SHF.R.U32.HI R17, RZ, R3, R20 ;  /* 0x00000003ff113219 */ /* 0x000fc80000011614 */
        /* <DEDUP_REMOVED lines=8> */
[----:B------:R-:W-:-:S04]  /*20c0*/  @!P0 IMAD.HI.U32 R16, R7, R2, RZ ;  /* 0x0000000207108227 */ /* 0x000fc800078e00ff */
[----:B------:R-:W-:Y:S01]  /*20d0*/  IMAD.MOV R2, RZ, RZ, -R6 ;  /* 0x000000ffff027224 */ /* 0x000fe200078e0a06 */
[----:B------:R-:W-:-:S03]  /*20e0*/  @!P0 SHF.R.U32.HI R16, RZ, R3, R16 ;  /* 0x00000003ff108219 */ /* 0x000fc60000011610 */
[----:B------:R-:W-:Y:S01]  /*20f0*/  IMAD R2, R26, R2, R5 ;  /* 0x000000021a027224 */ /* 0x000fe200078e0205 */
[----:B------:R-:W-:Y:S02]  /*2100*/  @!P0 SEL R3, R7, R16, !P3 ;  /* 0x0000001007038207 */ /* 0x000fe40005800000 */
[----:B------:R-:W-:-:S03]  /*2110*/  IADD3 R16, PT, PT, -R5, RZ, RZ ;  /* 0x000000ff05107210 */ /* 0x000fc60007ffe1ff */
[--C-:B------:R-:W-:Y:S02]  /*2120*/  @!P0 IMAD.IADD R6, R6, 0x1, -R3.reuse ;  /* 0x0000000106068824 */ /* 0x100fe400078e0a03 */
[----:B------:R-:W-:Y:S01]  /*2130*/  @!P0 IMAD R3, R2, R19, R3 ;  /* 0x0000001302038224 */ /* 0x000fe200078e0203 */
[----:B------:R-:W-:Y:S01]  /*2140*/  IADD3 R2, PT, PT, -R7, RZ, RZ ;  /* 0x000000ff07027210 */ /* 0x000fe20007ffe1ff */
[----:B------:R-:W-:Y:S02]  /*2150*/  @!P0 IMAD R5, R26, R6, R7 ;  /* 0x000000061a058224 */ /* 0x000fe400078e0207 */
[----:B------:R-:W-:Y:S02]  /*2160*/  IMAD R11, R4, R16, R11 ;  /* 0x00000010040b7224 */ /* 0x000fe400078e020b */
[----:B------:R-:W-:Y:S02]  /*2170*/  @!P0 IMAD.MOV.U32 R7, RZ, RZ, R3 ;  /* 0x000000ffff078224 */ /* 0x000fe400078e0003 */
[----:B------:R-:W-:-:S02]  /*2180*/  IMAD R2, R18, R2, R13 ;  /* 0x0000000212027224 */ /* 0x000fc400078e020d */
[----:B------:R-:W-:Y:S02]  /*2190*/  IMAD R11, R5, R4, R11 ;  /* 0x00000004050b7224 */ /* 0x000fe400078e020b */
[----:B------:R-:W-:Y:S02]  /*21a0*/  IMAD R13, R7, R18, R2 ;  /* 0x00000012070d7224 */ /* 0x000fe400078e0202 */
.L_x_33:
[----:B------:R-:W1:Y:S02]  /*21b0*/  LDCU UR8, c[0x0][0xb30] ;  /* 0x00016600ff0877ac */ /* 0x000e640008000800 */
[----:B-1----:R-:W-:-:S09]  /*21c0*/  UISETP.NE.AND UP0, UPT, UR8, 0x1, UPT ;  /* 0x000000010800788c */ /* 0x002fd2000bf05270 */
[----:B------:R-:W-:Y:S05]  /*21d0*/  BRA.U UP0, `(.L_x_34) ;  /* 0x0000000100407547 */ /* 0x000fea000b800000 */
[----:B------:R-:W1:Y:S08]  /*21e0*/  LDC.64 R4, c[0x0][0xb10] ;  /* 0x0002c400ff047b82 */ /* 0x000e700000000a00 */
[----:B------:R-:W2:Y:S08]  /*21f0*/  LDC.64 R2, c[0x0][0xb18] ;  /* 0x0002c600ff027b82 */ /* 0x000eb00000000a00 */
[----:B------:R-:W3:Y:S08]  /*2200*/  LDC R6, c[0x0][0xb20] ;  /* 0x0002c800ff067b82 */ /* 0x000ef00000000800 */
[----:B------:R-:W4:Y:S01]  /*2210*/  LDC R16, c[0x0][0xb0c] ;  /* 0x0002c300ff107b82 */ /* 0x000f220000000800 */
[----:B-1----:R-:W-:-:S05]  /*2220*/  IMAD.HI.U32 R4, R13, R4, RZ ;  /* 0x000000040d047227 */ /* 0x002fca00078e00ff */
[----:B------:R-:W-:Y:S01]  /*2230*/  SHF.R.U32.HI R4, RZ, R5, R4 ;  /* 0x00000005ff047219 */ /* 0x000fe20000011604 */
[----:B--2---:R-:W-:Y:S01]  /*2240*/  IMAD.HI.U32 R3, R11, R3, RZ ;  /* 0x000000030b037227 */ /* 0x004fe200078e00ff */
[----:B------:R-:W-:-:S04]  /*2250*/  ISETP.NE.AND P0, PT, R2, 0x1, PT ;  /* 0x000000010200780c */ /* 0x000fc80003f05270 */
[----:B---3--:R-:W-:-:S04]  /*2260*/  SHF.R.U32.HI R6, RZ, R6, R3 ;  /* 0x00000006ff067219 */ /* 0x008fc80000011603 */
[----:B------:R-:W-:Y:S02]  /*2270*/  SEL R3, R11, R6, !P0 ;  /* 0x000000060b037207 */ /* 0x000fe40004000000 */
[----:B----4-:R-:W-:-:S04]  /*2280*/  ISETP.NE.AND P1, PT, R16, 0x1, PT ;  /* 0x000000011000780c */ /* 0x010fc80003f25270 */
[----:B------:R-:W-:-:S05]  /*2290*/  SEL R4, R13, R4, !P1 ;  /* 0x000000040d047207 */ /* 0x000fca0004800000 */
[----:B------:R-:W-:Y:S02]  /*22a0*/  IMAD.IADD R5, R3, 0x1, -R4 ;  /* 0x0000000103057824 */ /* 0x000fe400078e0a04 */
[----:B------:R-:W-:Y:S02]  /*22b0*/  IMAD.IADD R3, R4, 0x1, -R3 ;  /* 0x0000000104037824 */ /* 0x000fe400078e0a03 */
[----:B------:R-:W-:Y:S02]  /*22c0*/  IMAD R13, R5, R16, R13 ;  /* 0x00000010050d7224 */ /* 0x000fe400078e020d */
[----:B------:R-:W-:-:S07]  /*22d0*/  IMAD R11, R3, R2, R11 ;  /* 0x00000002030b7224 */ /* 0x000fce00078e020b */
.L_x_34:
[----:B------:R-:W-:Y:S01]  /*22e0*/  VIADD R14, R14, 0x1 ;  /* 0x000000010e0e7836 */ /* 0x000fe20000000000 */
[----:B------:R-:W-:Y:S01]  /*22f0*/  PLOP3.LUT P1, PT, PT, PT, PT, 0x80, 0x8 ;  /* 0x000000000008781c */ /* 0x000fe20003f2f070 */
[----:B------:R-:W-:Y:S02]  /*2300*/  IMAD.IADD R21, R13, 0x1, R60 ;  /* 0x000000010d157824 */ /* 0x000fe400078e023c */
[----:B------:R-:W-:Y:S01]  /*2310*/  IMAD.IADD R20, R11, 0x1, R58 ;  /* 0x000000010b147824 */ /* 0x000fe200078e023a */
[----:B------:R-:W-:-:S04]  /*2320*/  ISETP.NE.AND P0, PT, R14, 0x2, PT ;  /* 0x000000020e00780c */ /* 0x000fc80003f05270 */
[----:B------:R-:W-:Y:S02]  /*2330*/  SEL R3, RZ, 0x1, P0 ;  /* 0x00000001ff037807 */ /* 0x000fe40000000000 */
[----:B------:R-:W-:Y:S02]  /*2340*/  SEL R14, R14, RZ, P0 ;  /* 0x000000ff0e0e7207 */ /* 0x000fe40000000000 */
[----:B------:R-:W-:Y:S01]  /*2350*/  LOP3.LUT R12, R12, R3, RZ, 0x3c, !PT ;  /* 0x000000030c0c7212 */ /* 0x000fe200078e3cff */
[----:B------:R-:W-:Y:S06]  /*2360*/  @P2 BRA `(.L_x_35) ;  /* 0xfffffff000982947 */ /* 0x000fec000383ffff */
[----:B------:R-:W-:Y:S01]  /*2370*/  UIADD3 UR4, UPT, UPT, UR4, 0x40, URZ ;  /* 0x0000004004047890 */ /* 0x000fe2000fffe0ff */
[----:B------:R-:W-:-:S03]  /*2380*/  SHF.L.U32 R3, R15, 0x1f, RZ ;  /* 0x0000001f0f037819 */ /* 0x000fc600000006ff */
[----:B------:R-:W-:-:S09]  /*2390*/  ULEA UR5, UR6, UR4, 0x3 ;  /* 0x0000000406057291 */ /* 0x000fd2000f8e18ff */
[----:B------:R-:W1:Y:S02]  /*23a0*/  SYNCS.PHASECHK.TRANS64.TRYWAIT P0, [UR5], R3 ;  /* 0x00000003ff0075a7 */ /* 0x000e640008001105 */
[----:B-1----:R-:W-:Y:S05]  /*23b0*/  @!P0 BRA `(.L_x_36) ;  /* 0x0000005c00b08947 */ /* 0x002fea0003800000 */
.L_x_140:
[----:B------:R-:W-:-:S04]  /*23c0*/  UIADD3 UR6, UPT, UPT, UR6, 0x1, URZ ;  /* 0x0000000106067890 */ /* 0x000fc8000fffe0ff */
[----:B------:R-:W-:-:S04]  /*23d0*/  UISETP.NE.AND UP0, UPT, UR6, 0x8, UPT ;  /* 0x000000080600788c */ /* 0x000fc8000bf05270 */
[----:B------:R-:W-:Y:S02]  /*23e0*/  USEL UR7, URZ, 0x1, UP0 ;  /* 0x00000001ff077887 */ /* 0x000fe40008000000 */
[----:B------:R-:W-:-:S04]  /*23f0*/  USEL UR6, UR6, URZ, UP0 ;  /* 0x000000ff06067287 */ /* 0x000fc80008000000 */
[----:B------:R-:W-:Y:S01]  /*2400*/  ULEA UR5, UR6, UR4, 0x3 ;  /* 0x0000000406057291 */ /* 0x000fe2000f8e18ff */
[----:B------:R-:W-:-:S04]  /*2410*/  LOP3.LUT R2, R15, UR7, RZ, 0x3c, !PT ;  /* 0x000000070f027c12 */ /* 0x000fc8000f8e3cff */
[----:B-1----:R-:W-:-:S04]  /*2420*/  SHF.L.U32 R3, R2, 0x1f, RZ ;  /* 0x0000001f02037819 */ /* 0x002fc800000006ff */
[----:B------:R-:W1:Y:S02]  /*2430*/  SYNCS.PHASECHK.TRANS64.TRYWAIT P0, [UR5], R3 ;  /* 0x00000003ff0075a7 */ /* 0x000e640008001105 */
[----:B-1----:R-:W-:Y:S05]  /*2440*/  @!P0 BRA `(.L_x_37) ;  /* 0x0000005c00a48947 */ /* 0x002fea0003800000 */
.L_x_142:
        /* <DEDUP_REMOVED lines=9> */
.L_x_144:
        /* <DEDUP_REMOVED lines=9> */
.L_x_146:
        /* <DEDUP_REMOVED lines=9> */
.L_x_148:
        /* <DEDUP_REMOVED lines=9> */
.L_x_150:
        /* <DEDUP_REMOVED lines=9> */
.L_x_152:
[----:B------:R-:W-:-:S04]  /*2720*/  UIADD3 UR6, UPT, UPT, UR6, 0x1, URZ ;  /* 0x0000000106067890 */ /* 0x000fc8000fffe0ff */
[----:B------:R-:W-:-:S04]  /*2730*/  UISETP.NE.AND UP0, UPT, UR6, 0x8, UPT ;  /* 0x000000080600788c */ /* 0x000fc8000bf05270 */
[----:B------:R-:W-:Y:S02]  /*2740*/  USEL UR5, URZ, 0x1, UP0 ;  /* 0x00000001ff057887 */ /* 0x000fe40008000000 */
[----:B------:R-:W-:-:S04]  /*2750*/  USEL UR6, UR6, URZ, UP0 ;  /* 0x000000ff06067287 */ /* 0x000fc80008000000 */
[----:B------:R-:W-:Y:S01]  /*2760*/  ULEA UR6, UR6, UR4, 0x3 ;  /* 0x0000000406067291 */ /* 0x000fe2000f8e18ff */
[----:B-1----:R-:W-:-:S04]  /*2770*/  LOP3.LUT R3, R2, UR5, RZ, 0x3c, !PT ;  /* 0x0000000502037c12 */ /* 0x002fc8000f8e3cff */
[----:B------:R-:W-:Y:S01]  /*2780*/  SHF.L.U32 R3, R3, 0x1f, RZ ;  /* 0x0000001f03037819 */ /* 0x000fe200000006ff */
[----:B----4-:R-:W-:-:S07]  /*2790*/  IMAD.U32 R0, RZ, RZ, UR6 ;  /* 0x00000006ff007e24 */ /* 0x010fce000f8e00ff */
.L_x_43:
[----:B-1----:R1:W2:Y:S02]  /*27a0*/  SYNCS.PHASECHK.TRANS64.TRYWAIT P0, [R0+URZ], R3 ;  /* 0x00000003000075a7 */ /* 0x0022a400080011ff */
[----:B--2---:R-:W-:Y:S05]  /*27b0*/  @!P0 NANOSLEEP.SYNCS 0x989680 ;  /* 0x009896800000895d */ /* 0x004fea0003900000 */
[----:B------:R-:W2:Y:S02]  /*27c0*/  @!P0 SYNCS.PHASECHK.TRANS64 P0, [R0+URZ], R3 ;  /* 0x00000003000085a7 */ /* 0x000ea400080010ff */
[----:B--2---:R-:W-:Y:S05]  /*27d0*/  @P0 EXIT ;  /* 0x000000000000094d */ /* 0x004fea0003800000 */
[----:B------:R-:W-:Y:S05]  /*27e0*/  BRA `(.L_x_43) ;  /* 0xfffffffc00ec7947 */ /* 0x000fea000383ffff */
.L_x_17:
[----:B------:R-:W-:-:S04]  /*27f0*/  UISETP.NE.AND UP1, UPT, UR37, URZ, UPT ;  /* 0x000000ff2500728c */ /* 0x000fc8000bf25270 */
[----:B------:R-:W-:-:S09]  /*2800*/  UISETP.NE.OR UP1, UPT, UR8, 0x1, UP1 ;  /* 0x000000010800788c */ /* 0x000fd20008f25670 */
[----:B------:R-:W-:Y:S05]  /*2810*/  BRA.U UP1, `(.L_x_44) ;  /* 0x0000000501487547 */ /* 0x000fea000b800000 */
[----:B------:R-:W-:Y:S01]  /*2820*/  ISETP.NE.AND P2, PT, R2, RZ, PT ;  /* 0x000000ff0200720c */ /* 0x000fe20003f45270 */
[----:B------:R-:W-:Y:S01]  /*2830*/  IMAD.MOV.U32 R12, RZ, RZ, 0x1 ;  /* 0x00000001ff0c7424 */ /* 0x000fe200078e00ff */
[----:B------:R-:W-:Y:S02]  /*2840*/  CS2R R10, SRZ ;  /* 0x00000000000a7805 */ /* 0x000fe4000001ff00 */
[----:B------:R-:W-:Y:S01]  /*2850*/  CS2R R8, SRZ ;  /* 0x0000000000087805 */ /* 0x000fe2000001ff00 */
[----:B------:R-:W-:Y:S01]  /*2860*/  UMOV UR4, 0x400 ;  /* 0x0000040000047882 */ /* 0x000fe20000000000 */
[----:B------:R-:W-:Y:S01]  /*2870*/  UMOV UR6, URZ ;  /* 0x000000ff00067c82 */ /* 0x000fe20008000000 */
[----:B------:R-:W-:-:S12]  /*2880*/  ULEA UR37, UR37, UR4, 0x18 ;  /* 0x0000000425257291 */ /* 0x000fd8000f8ec0ff */
.L_x_48:
[----:B------:R-:W-:Y:S02]  /*2890*/  LEA R0, R8, UR37, 0x3 ;  /* 0x0000002508007c11 */ /* 0x000fe4000f8e18ff */
[----:B------:R-:W-:-:S03]  /*28a0*/  SHF.L.U32 R5, R9, 0x1f, RZ ;  /* 0x0000001f09057819 */ /* 0x000fc600000006ff */
[----:B------:R-:W-:Y:S01]  /*28b0*/  VIADD R4, R0, 0x140 ;  /* 0x0000014000047836 */ /* 0x000fe20000000000 */
[----:B------:R-:W1:Y:S02]  /*28c0*/  SYNCS.PHASECHK.TRANS64.TRYWAIT P0, [R0+URZ+0x130], R5 ;  /* 0x00013005000075a7 */ /* 0x000e6400080011ff */
[----:B-1----:R-:W-:Y:S05]  /*28d0*/  @!P0 BRA `(.L_x_45) ;  /* 0x0000005c00108947 */ /* 0x002fea0003800000 */
.L_x_153:
[----:B------:R-:W-:Y:S01]  /*28e0*/  ULEA UR5, UR6, UR37, 0x3 ;  /* 0x0000002506057291 */ /* 0x000fe2000f8e18ff */
[----:B------:R-:W-:Y:S02]  /*28f0*/  PRMT R4, RZ, 0x654, R4 ;  /* 0x00000654ff047816 */ /* 0x000fe40000000004 */
[----:B-1----:R-:W-:Y:S01]  /*2900*/  SHF.L.U32 R5, R12, 0x1f, RZ ;  /* 0x0000001f0c057819 */ /* 0x002fe200000006ff */
[----:B------:R-:W-:Y:S01]  /*2910*/  UIADD3 UR4, UPT, UPT, UR5, 0xd0, URZ ;  /* 0x000000d005047890 */ /* 0x000fe2000fffe0ff */
[----:B------:R1:W-:Y:S05]  /*2920*/  SYNCS.ARRIVE.TRANS64.RED.A1T0 RZ, [R4+URZ], RZ ;  /* 0x000000ff04ff79a7 */ /* 0x0003ea00081004ff */
[----:B------:R-:W-:Y:S01]  /*2930*/  IMAD.U32 R7, RZ, RZ, UR4 ;  /* 0x00000004ff077e24 */ /* 0x000fe2000f8e00ff */
[----:B------:R-:W2:Y:S04]  /*2940*/  SYNCS.PHASECHK.TRANS64.TRYWAIT P0, [UR5+0xe0], R5 ;  /* 0x0000e005ff0075a7 */ /* 0x000ea80008001105 */
[----:B------:R-:W-:Y:S01]  /*2950*/  PRMT R6, R2, 0x654, R7 ;  /* 0x0000065402067816 */ /* 0x000fe20000000007 */
[----:B-1----:R-:W-:Y:S01]  /*2960*/  @!P2 IMAD.MOV.U32 R4, RZ, RZ, 0x10 ;  /* 0x00000010ff04a424 */ /* 0x002fe200078e00ff */
[----:B--2---:R-:W-:Y:S06]  /*2970*/  @!P0 BRA `(.L_x_46) ;  /* 0x0000005800fc8947 */ /* 0x004fec0003800000 */
.L_x_155:
[----:B------:R-:W-:Y:S01]  /*2980*/  ULEA UR4, UR6, UR37, 0x4 ;  /* 0x0000002506047291 */ /* 0x000fe2000f8e20ff */
[----:B------:R-:W-:Y:S01]  /*2990*/  SEL R3, R6, R3, !P2 ;  /* 0x0000000306037207 */ /* 0x000fe20005000000 */
[----:B------:R-:W-:Y:S01]  /*29a0*/  UIADD3 UR5, UPT, UPT, UR5, 0xd0, URZ ;  /* 0x000000d005057890 */ /* 0x000fe2000fffe0ff */
[----:B-1----:R-:W-:Y:S01]  /*29b0*/  LEA R0, R11, UR37, 0x3 ;  /* 0x000000250b007c11 */ /* 0x002fe2000f8e18ff */
[----:B------:R-:W-:Y:S01]  /*29c0*/  UIADD3 UR4, UPT, UPT, UR4, 0x160, URZ ;  /* 0x0000016004047890 */ /* 0x000fe2000fffe0ff */
[----:B------:R-:W-:Y:S01]  /*29d0*/  SHF.L.U32 R5, R10, 0x1f, RZ ;  /* 0x0000001f0a057819 */ /* 0x000fe200000006ff */
[----:B------:R1:W-:Y:S01]  /*29e0*/  @!P2 SYNCS.ARRIVE.TRANS64.RED RZ, [R3+URZ], R4 ;  /* 0x0000000403ffa9a7 */ /* 0x0003e200080004ff */
[----:B------:R-:W-:Y:S01]  /*29f0*/  UIADD3 UR6, UPT, UPT, UR6, 0x1, URZ ;  /* 0x0000000106067890 */ /* 0x000fe2000fffe0ff */
[----:B------:R-:W-:-:S03]  /*2a00*/  VIADD R8, R8, 0x1 ;  /* 0x0000000108087836 */ /* 0x000fc60000000000 */
[----:B------:R-:W-:Y:S02]  /*2a10*/  UISETP.NE.AND UP0, UPT, UR6, 0x2, UPT ;  /* 0x000000020600788c */ /* 0x000fe4000bf05270 */
[----:B------:R-:W-:Y:S06]  /*2a20*/  UGETNEXTWORKID.BROADCAST [UR4], [UR5] ;  /* 0x00000000040073ca */ /* 0x000fec0008000100 */
[----:B------:R-:W-:Y:S01]  /*2a30*/  USEL UR4, URZ, 0x1, UP0 ;  /* 0x00000001ff047887 */ /* 0x000fe20008000000 */
[----:B------:R-:W-:Y:S01]  /*2a40*/  ISETP.NE.AND P0, PT, R8, 0x2, PT ;  /* 0x000000020800780c */ /* 0x000fe20003f05270 */
[----:B------:R-:W-:Y:S01]  /*2a50*/  USEL UR6, UR6, URZ, UP0 ;  /* 0x000000ff06067287 */ /* 0x000fe20008000000 */
[----:B------:R-:W2:Y:S03]  /*2a60*/  SYNCS.PHASECHK.TRANS64.TRYWAIT P1, [R0+URZ+0xd0], R5 ;  /* 0x0000d005000075a7 */ /* 0x000ea600080211ff */
[----:B------:R-:W-:Y:S01]  /*2a70*/  LOP3.LUT R12, R12, UR4, RZ, 0x3c, !PT ;  /* 0x000000040c0c7c12 */ /* 0x000fe2000f8e3cff */
[----:B-12---:R-:W-:Y:S07]  /*2a80*/  @!P1 BRA `(.L_x_47) ;  /* 0x0000005800d09947 */ /* 0x006fee0003800000 */
.L_x_156:
[C---:B------:R-:W-:Y:S01]  /*2a90*/  LEA R4, R11.reuse, UR37, 0x4 ;  /* 0x000000250b047c11 */ /* 0x040fe2000f8e20ff */
[----:B-1----:R-:W-:Y:S01]  /*2aa0*/  VIADD R0, R0, 0xe0 ;  /* 0x000000e000007836 */ /* 0x002fe20000000000 */
[----:B------:R-:W-:Y:S01]  /*2ab0*/  SEL R8, R8, RZ, P0 ;  /* 0x000000ff08087207 */ /* 0x000fe20000000000 */
[----:B------:R-:W-:-:S03]  /*2ac0*/  VIADD R11, R11, 0x1 ;  /* 0x000000010b0b7836 */ /* 0x000fc60000000000 */
[----:B------:R-:W1:Y:S01]  /*2ad0*/  LDS.128 R4, [R4+0x160] ;  /* 0x0001600004047984 */ /* 0x000e620000000c00 */
[----:B------:R-:W-:Y:S02]  /*2ae0*/  PRMT R0, RZ, 0x654, R0 ;  /* 0x00000654ff007816 */ /* 0x000fe40000000000 */
[C---:B------:R-:W-:Y:S01]  /*2af0*/  ISETP.NE.AND P1, PT, R11.reuse, 0x2, PT ;  /* 0x000000020b00780c */ /* 0x040fe20003f25270 */
[----:B------:R-:W-:Y:S01]  /*2b00*/  @!PT LDS RZ, [RZ] ;  /* 0x00000000fffff984 */ /* 0x000fe20000000800 */
[----:B------:R-:W-:Y:S01]  /*2b10*/  @!PT LDS RZ, [RZ] ;  /* 0x00000000fffff984 */ /* 0x000fe20000000800 */
[----:B------:R-:W-:Y:S01]  /*2b20*/  @!PT LDS RZ, [RZ] ;  /* 0x00000000fffff984 */ /* 0x000fe20000000800 */
[----:B------:R-:W-:Y:S01]  /*2b30*/  @!PT LDS RZ, [RZ] ;  /* 0x00000000fffff984 */ /* 0x000fe20000000800 */
[----:B------:R2:W-:Y:S06]  /*2b40*/  MEMBAR.ALL.CTA ;  /* 0x0000000000007992 */ /* 0x0005ec0000008000 */
[----:B--2---:R-:W2:Y:S01]  /*2b50*/  FENCE.VIEW.ASYNC.S ;  /* 0x00000000000073c6 */ /* 0x004ea20000000000 */
[----:B------:R-:W-:Y:S01]  /*2b60*/  SEL R11, R11, RZ, P1 ;  /* 0x000000ff0b0b7207 */ /* 0x000fe20000800000 */
[----:B--2---:R2:W-:Y:S01]  /*2b70*/  SYNCS.ARRIVE.TRANS64.RED.A1T0 RZ, [R0+URZ], RZ ;  /* 0x000000ff00ff79a7 */ /* 0x0045e200081004ff */
[----:B-1----:R-:W-:-:S02]  /*2b80*/  LOP3.LUT P3, RZ, R6, 0x1, RZ, 0xc0, !PT ;  /* 0x0000000106ff7812 */ /* 0x002fc4000786c0ff */
[----:B------:R-:W-:-:S04]  /*2b90*/  SEL R5, RZ, 0x1, P1 ;  /* 0x00000001ff057807 */ /* 0x000fc80000800000 */
[----:B------:R-:W-:Y:S02]  /*2ba0*/  LOP3.LUT R10, R10, R5, RZ, 0x3c, !PT ;  /* 0x000000050a0a7212 */ /* 0x000fe400078e3cff */
[----:B--2---:R-:W-:-:S04]  /*2bb0*/  SEL R0, RZ, 0x1, P0 ;  /* 0x00000001ff007807 */ /* 0x004fc80000000000 */
[----:B------:R-:W-:Y:S01]  /*2bc0*/  LOP3.LUT R9, R9, R0, RZ, 0x3c, !PT ;  /* 0x0000000009097212 */ /* 0x000fe200078e3cff */
[----:B------:R-:W-:Y:S06]  /*2bd0*/  @P3 BRA `(.L_x_48) ;  /* 0xfffffffc002c3947 */ /* 0x000fec000383ffff */
[----:B------:R-:W-:Y:S01]  /*2be0*/  ULEA UR5, UR6, UR37, 0x3 ;  /* 0x0000002506057291 */ /* 0x000fe2000f8e18ff */
[----:B------:R-:W-:-:S08]  /*2bf0*/  SHF.L.U32 R3, R12, 0x1f, RZ ;  /* 0x0000001f0c037819 */ /* 0x000fd000000006ff */
[----:B------:R-:W1:Y:S02]  /*2c00*/  SYNCS.PHASECHK.TRANS64 P0, [UR5+0xe0], R3 ;  /* 0x0000e003ff0075a7 */ /* 0x000e640008001005 */
[----:B-1----:R-:W-:Y:S05]  /*2c10*/  @P0 BRA `(.L_x_49) ;  /* 0x0000000000080947 */ /* 0x002fea0003800000 */
[----:B------:R-:W1:Y:S02]  /*2c20*/  SYNCS.PHASECHK.TRANS64.TRYWAIT P0, [UR5+0xe0], R3 ;  /* 0x0000e003ff0075a7 */ /* 0x000e640008001105 */
[----:B-1----:R-:W-:Y:S05]  /*2c30*/  @!P0 BRA `(.L_x_50) ;  /* 0x0000005800788947 */ /* 0x002fea0003800000 */
.L_x_49:
[----:B------:R-:W-:-:S04]  /*2c40*/  UIADD3 UR4, UPT, UPT, UR6, 0x1, URZ ;  /* 0x0000000106047890 */ /* 0x000fc8000fffe0ff */
[----:B------:R-:W-:-:S04]  /*2c50*/  UISETP.NE.AND UP0, UPT, UR4, 0x2, UPT ;  /* 0x000000020400788c */ /* 0x000fc8000bf05270 */
[----:B------:R-:W-:Y:S02]  /*2c60*/  USEL UR7, URZ, 0x1, UP0 ;  /* 0x00000001ff077887 */ /* 0x000fe40008000000 */
[----:B------:R-:W-:-:S04]  /*2c70*/  USEL UR4, UR4, URZ, UP0 ;  /* 0x000000ff04047287 */ /* 0x000fc80008000000 */
[----:B------:R-:W-:Y:S01]  /*2c80*/  ULEA UR4, UR4, UR37, 0x3 ;  /* 0x0000002504047291 */ /* 0x000fe2000f8e18ff */
[----:B-1----:R-:W-:-:S04]  /*2c90*/  LOP3.LUT R3, R12, UR7, RZ, 0x3c, !PT ;  /* 0x000000070c037c12 */ /* 0x002fc8000f8e3cff */
[----:B------:R-:W-:-:S04]  /*2ca0*/  SHF.L.U32 R0, R3, 0x1f, RZ ;  /* 0x0000001f03007819 */ /* 0x000fc800000006ff */
[----:B------:R-:W1:Y:S02]  /*2cb0*/  SYNCS.PHASECHK.TRANS64 P0, [UR4+0xe0], R0 ;  /* 0x0000e000ff0075a7 */ /* 0x000e640008001004 */
[----:B-1----:R-:W-:Y:S05]  /*2cc0*/  @P0 EXIT ;  /* 0x000000000000094d */ /* 0x002fea0003800000 */
[----:B------:R-:W-:Y:S02]  /*2cd0*/  SHF.L.U32 R3, R3, 0x1f, RZ ;  /* 0x0000001f03037819 */ /* 0x000fe400000006ff */
[----:B------:R-:W-:-:S07]  /*2ce0*/  MOV R0, UR4 ;  /* 0x0000000400007c02 */ /* 0x000fce0008000f00 */
.L_x_51:
[----:B-1----:R1:W2:Y:S02]  /*2cf0*/  SYNCS.PHASECHK.TRANS64.TRYWAIT P0, [R0+URZ+0xe0], R3 ;  /* 0x0000e003000075a7 */ /* 0x0022a400080011ff */
[----:B--2---:R-:W-:Y:S05]  /*2d00*/  @!P0 NANOSLEEP.SYNCS 0x989680 ;  /* 0x009896800000895d */ /* 0x004fea0003900000 */
[----:B------:R-:W2:Y:S02]  /*2d10*/  @!P0 SYNCS.PHASECHK.TRANS64 P0, [R0+URZ+0xe0], R3 ;  /* 0x0000e003000085a7 */ /* 0x000ea400080010ff */
[----:B--2---:R-:W-:Y:S05]  /*2d20*/  @P0 EXIT ;  /* 0x000000000000094d */ /* 0x004fea0003800000 */
[----:B------:R-:W-:Y:S05]  /*2d30*/  BRA `(.L_x_51) ;  /* 0xfffffffc00ec7947 */ /* 0x000fea000383ffff */
.L_x_44:
[----:B------:R-:W-:-:S09]  /*2d40*/  UISETP.NE.AND UP1, UPT, UR8, URZ, UPT ;  /* 0x000000ff0800728c */ /* 0x000fd2000bf25270 */
[----:B------:R-:W-:Y:S05]  /*2d50*/  BRA.U UP1, `(.L_x_52) ;  /* 0x0000000d01cc7547 */ /* 0x000fea000b800000 */
[----:B------:R-:W-:Y:S01]  /*2d60*/  UMOV UR4, 0x40 ;  /* 0x0000004000047882 */ /* 0x000fe20000000000 */
[----:B------:R-:W-:Y:S01]  /*2d70*/  NOP ;  /* 0x0000000000007918 */ /* 0x000fe20000000000 */
[----:B------:R-:W-:Y:S01]  /*2d80*/  ULEA UR4, UR37, UR4, 0x18 ;  /* 0x0000000425047291 */ /* 0x000fe2000f8ec0ff */
[----:B------:R-:W-:Y:S02]  /*2d90*/  UMOV UR5, 0x400 ;  /* 0x0000040000057882 */ /* 0x000fe40000000000 */
[----:B------:R-:W-:-:S06]  /*2da0*/  ULEA UR37, UR37, UR5, 0x18 ;  /* 0x0000000525257291 */ /* 0x000fcc000f8ec0ff */
[----:B------:R-:W1:Y:S02]  /*2db0*/  LDS.U8 R0, [UR4+0x1c] ;  /* 0x00001c04ff007984 */ /* 0x000e640008000000 */
[----:B-1----:R-:W-:-:S13]  /*2dc0*/  ISETP.NE.AND P0, PT, R0, RZ, PT ;  /* 0x000000ff0000720c */ /* 0x002fda0003f05270 */
[----:B------:R-:W-:Y:S05]  /*2dd0*/  @P0 BRA `(.L_x_53) ;  /* 0x0000000000580947 */ /* 0x000fea0003800000 */
[----:B------:R-:W-:-:S13]  /*2de0*/  ELECT P0, URZ, PT ;  /* 0x0000000000ff782f */ /* 0x000fda0003800000 */
[----:B------:R-:W-:Y:S05]  /*2df0*/  @!P0 BRA `(.L_x_54) ;  /* 0x0000000000608947 */ /* 0x000fea0003800000 */
[----:B------:R-:W-:Y:S01]  /*2e00*/  UMOV UR5, 0x10 ;  /* 0x0000001000057882 */ /* 0x000fe20000000000 */
[----:B------:R-:W-:Y:S01]  /*2e10*/  HFMA2 R0, -RZ, RZ, 0, 5.9604644775390625e-08 ;  /* 0x00000001ff007431 */ /* 0x000fe200000001ff */
[----:B------:R-:W-:-:S03]  /*2e20*/  MOV R2, 0xffff ;  /* 0x0000ffff00027802 */ /* 0x000fc60000000f00 */
[----:B------:R-:W-:Y:S04]  /*2e30*/  DEPBAR.LE SB1, 0x36 ;  /* 0x00009d800000791a */ /* 0x000fe80000000000 */
[----:B------:R-:W1:Y:S02]  /*2e40*/  UTCATOMSWS.FIND_AND_SET.ALIGN UP0, UR5, UR5 ;  /* 0x00000005000575e3 */ /* 0x000e640008000800 */
[----:B-1----:R-:W-:Y:S01]  /*2e50*/  MOV R3, UR5 ;  /* 0x0000000500037c02 */ /* 0x002fe20008000f00 */
[----:B------:R-:W-:Y:S06]  /*2e60*/  BRA.U UP0, `(.L_x_55) ;  /* 0x0000000100187547 */ /* 0x000fec000b800000 */
.L_x_56:
[----:B------:R-:W-:Y:S05]  /*2e70*/  NANOSLEEP 0x64 ;  /* 0x000000640000795d */ /* 0x000fea0003800000 */
[----:B------:R-:W-:-:S05]  /*2e80*/  UMOV UR5, 0x10 ;  /* 0x0000001000057882 */ /* 0x000fca0000000000 */
[----:B------:R-:W-:Y:S04]  /*2e90*/  DEPBAR.LE SB1, 0x36 ;  /* 0x00009d800000791a */ /* 0x000fe80000000000 */
[----:B------:R-:W1:Y:S02]  /*2ea0*/  UTCATOMSWS.FIND_AND_SET.ALIGN UP0, UR5, UR5 ;  /* 0x00000005000575e3 */ /* 0x000e640008000800 */
[----:B-1----:R-:W-:Y:S01]  /*2eb0*/  MOV R3, UR5 ;  /* 0x0000000500037c02 */ /* 0x002fe20008000f00 */
[----:B------:R-:W-:Y:S05]  /*2ec0*/  BRA.U !UP0, `(.L_x_56) ;  /* 0xfffffffd08e87547 */ /* 0x000fea000b83ffff */
.L_x_55:
[-C--:B------:R-:W-:Y:S02]  /*2ed0*/  SHF.L.U32 R2, R2, R3.reuse, RZ ;  /* 0x0000000302027219 */ /* 0x080fe400000006ff */
[----:B------:R-:W-:Y:S01]  /*2ee0*/  SHF.L.U32 R0, R0, R3, RZ ;  /* 0x0000000300007219 */ /* 0x000fe200000006ff */
[----:B------:R-:W-:Y:S02]  /*2ef0*/  IMAD.SHL.U32 R3, R3, 0x20, RZ ;  /* 0x0000002003037824 */ /* 0x000fe400078e00ff */
[----:B------:R1:W-:Y:S04]  /*2f00*/  ATOMS.OR RZ, [UR4+0x14], R2 ;  /* 0x00001402ffff798c */ /* 0x0003e8000b000004 */
[----:B------:R1:W-:Y:S04]  /*2f10*/  ATOMS.OR RZ, [UR4+0x18], R0 ;  /* 0x00001800ffff798c */ /* 0x0003e8000b000004 */
[----:B------:R1:W-:Y:S01]  /*2f20*/  STS [UR37+0x180], R3 ;  /* 0x00018003ff007988 */ /* 0x0003e20008000825 */
[----:B------:R-:W-:Y:S05]  /*2f30*/  BRA `(.L_x_54) ;  /* 0x0000000000107947 */ /* 0x000fea0003800000 */
.L_x_53:
[----:B------:R-:W-:Y:S02]  /*2f40*/  MOV R0, 0xffffffff ;  /* 0xffffffff00007802 */ /* 0x000fe40000000f00 */
[----:B------:R-:W-:-:S03]  /*2f50*/  MOV R2, 0x2f80 ;  /* 0x00002f8000027802 */ /* 0x000fc60000000f00 */
[----:B------:R1:W-:Y:S04]  /*2f60*/  STS [UR37+0x180], R0 ;  /* 0x00018000ff007988 */ /* 0x0003e80008000825 */
[----:B-1-3-5:R-:W-:Y:S05]  /*2f70*/  CALL.REL.NOINC `($__internal_1_$__cuda_sm10x_tcgen05_guardrail_trap_phase_invalid_during_alloc) ;  /* 0x0000005c00c07944 */ /* 0x02afea0003c00000 */
.L_x_54:
[----:B------:R-:W-:Y:S05]  /*2f80*/  WARPSYNC.ALL ;  /* 0x0000000000007948 */ /* 0x000fea0003800000 */
[----:B------:R-:W2:Y:S01]  /*2f90*/  S2UR UR5, SR_CgaCtaId ;  /* 0x00000000000579c3 */ /* 0x000ea20000008800 */
[----:B------:R-:W-:Y:S01]  /*2fa0*/  UMOV UR4, 0x400 ;  /* 0x0000040000047882 */ /* 0x000fe20000000000 */
[----:B------:R-:W-:-:S06]  /*2fb0*/  NOP ;  /* 0x0000000000007918 */ /* 0x000fcc0000000000 */
[----:B------:R-:W-:Y:S06]  /*2fc0*/  BAR.ARV 0x6, 0xa0 ;  /* 0x0182800000007b1d */ /* 0x000fec0000002000 */
[----:B------:R-:W4:Y:S01]  /*2fd0*/  LDCU UR7, c[0x0][0x38c] ;  /* 0x00007180ff0777ac */ /* 0x000f220008000800 */
[----:B------:R-:W-:Y:S01]  /*2fe0*/  IMAD.MOV.U32 R11, RZ, RZ, 0x1 ;  /* 0x00000001ff0b7424 */ /* 0x000fe200078e00ff */
[----:B------:R-:W-:Y:S01]  /*2ff0*/  CS2R R8, SRZ ;  /* 0x0000000000087805 */ /* 0x000fe2000001ff00 */
[----:B------:R-:W-:Y:S01]  /*3000*/  IMAD.MOV.U32 R10, RZ, RZ, RZ ;  /* 0x000000ffff0a7224 */ /* 0x000fe200078e00ff */
[----:B------:R-:W3:Y:S01]  /*3010*/  LDCU UR6, c[0x0][0x38c] ;  /* 0x00007180ff0677ac */ /* 0x000ee20008000800 */
[----:B------:R-:W-:Y:S01]  /*3020*/  UMOV UR15, URZ ;  /* 0x000000ff000f7c82 */ /* 0x000fe20008000000 */
[----:B------:R-:W-:Y:S01]  /*3030*/  UMOV UR14, URZ ;  /* 0x000000ff000e7c82 */ /* 0x000fe20008000000 */
[----:B--2---:R-:W-:Y:S01]  /*3040*/  ULEA UR5, UR5, UR4, 0x18 ;  /* 0x0000000405057291 */ /* 0x004fe2000f8ec0ff */
[----:B------:R-:W-:Y:S01]  /*3050*/  UMOV UR24, 0x0 ;  /* 0x0000000000187882 */ /* 0x000fe20000000000 */
[----:B------:R-:W-:-:S02]  /*3060*/  UMOV UR25, 0x4200490 ;  /* 0x0420049000197882 */ /* 0x000fc40000000000 */
[----:B------:R-:W-:Y:S02]  /*3070*/  UIADD3 UR10, UPT, UPT, UR5, 0x4400, URZ ;  /* 0x00004400050a7890 */ /* 0x000fe4000fffe0ff */
[----:B------:R-:W-:Y:S02]  /*3080*/  UIADD3 UR11, UPT, UPT, UR5, 0x14400, URZ ;  /* 0x00014400050b7890 */ /* 0x000fe4000fffe0ff */
[----:B----4-:R-:W-:Y:S01]  /*3090*/  UIADD3 UR7, UPT, UPT, UR7, 0x3f, URZ ;  /* 0x0000003f07077890 */ /* 0x010fe2000fffe0ff */
[----:B-1----:R-:W1:Y:S01]  /*30a0*/  LDS R0, [UR5+0x180] ;  /* 0x00018005ff007984 */ /* 0x002e620008000800 */
[----:B------:R-:W-:Y:S02]  /*30b0*/  USHF.R.U32.HI UR10, URZ, 0x4, UR10 ;  /* 0x00000004ff0a7899 */ /* 0x000fe4000801160a */
[----:B------:R-:W-:Y:S02]  /*30c0*/  USHF.R.S32.HI UR4, URZ, 0x1f, UR7 ;  /* 0x0000001fff047899 */ /* 0x000fe40008011407 */
[----:B------:R-:W-:-:S02]  /*30d0*/  USHF.R.U32.HI UR11, URZ, 0x4, UR11 ;  /* 0x00000004ff0b7899 */ /* 0x000fc4000801160b */
[----:B------:R-:W-:Y:S02]  /*30e0*/  ULEA.HI UR4, UR4, UR7, URZ, 0x6 ;  /* 0x0000000704047291 */ /* 0x000fe4000f8f30ff */
[----:B------:R-:W-:Y:S02]  /*30f0*/  ULOP3.LUT UR10, UR10, 0x3fff, URZ, 0xc0, !UPT ;  /* 0x00003fff0a0a7892 */ /* 0x000fe4000f8ec0ff */
[----:B------:R-:W-:Y:S02]  /*3100*/  USHF.R.S32.HI UR4, URZ, 0x6, UR4 ;  /* 0x00000006ff047899 */ /* 0x000fe40008011404 */
[----:B------:R-:W-:Y:S02]  /*3110*/  ULOP3.LUT UR11, UR11, 0x3fff, URZ, 0xc0, !UPT ;  /* 0x00003fff0b0b7892 */ /* 0x000fe4000f8ec0ff */
[----:B------:R-:W-:Y:S01]  /*3120*/  UISETP.LT.AND UP0, UPT, UR4, 0x1, UPT ;  /* 0x000000010400788c */ /* 0x000fe2000bf01270 */
[----:B------:R-:W-:Y:S01]  /*3130*/  UMOV UR22, 0x0 ;  /* 0x0000000000167882 */ /* 0x000fe20000000000 */
[----:B------:R-:W-:-:S02]  /*3140*/  UMOV UR23, 0x4200490 ;  /* 0x0420049000177882 */ /* 0x000fc40000000000 */
[----:B------:R-:W-:Y:S02]  /*3150*/  USEL UR9, UR4, 0x1, !UP0 ;  /* 0x0000000104097887 */ /* 0x000fe4000c000000 */
[----:B------:R-:W-:Y:S02]  /*3160*/  ULOP3.LUT UR10, UR10, 0x10000, URZ, 0xfc, !UPT ;  /* 0x000100000a0a7892 */ /* 0x000fe4000f8efcff */
[----:B------:R-:W-:Y:S02]  /*3170*/  ULOP3.LUT UR11, UR11, 0x10000, URZ, 0xfc, !UPT ;  /* 0x000100000b0b7892 */ /* 0x000fe4000f8efcff */
[----:B------:R-:W-:Y:S02]  /*3180*/  UIADD3 UR9, UPT, UPT, -UR9, URZ, URZ ;  /* 0x000000ff09097290 */ /* 0x000fe4000fffe1ff */
[----:B---3--:R-:W-:Y:S01]  /*3190*/  UISETP.GE.AND UP3, UPT, UR6, 0x1, UPT ;  /* 0x000000010600788c */ /* 0x008fe2000bf66270 */
[----:B------:R-:W-:Y:S01]  /*31a0*/  UMOV UR20, 0x0 ;  /* 0x0000000000147882 */ /* 0x000fe20000000000 */
[----:B------:R-:W-:Y:S01]  /*31b0*/  UMOV UR21, 0x4200490 ;  /* 0x0420049000157882 */ /* 0x000fe20000000000 */
[----:B------:R-:W-:Y:S01]  /*31c0*/  UMOV UR18, 0x0 ;  /* 0x0000000000127882 */ /* 0x000fe20000000000 */
[----:B------:R-:W-:Y:S01]  /*31d0*/  UMOV UR19, 0x4200490 ;  /* 0x0420049000137882 */ /* 0x000fe20000000000 */
[----:B-1----:R-:W-:-:S15]  /*31e0*/  R2UR UR16, R0 ;  /* 0x00000000001072ca */ /* 0x002fde00000e0000 */
.L_x_63:
[----:B------:R-:W-:Y:S02]  /*31f0*/  LEA R0, R10, UR5, 0x3 ;  /* 0x000000050a007c11 */ /* 0x000fe4000f8e18ff */
[----:B------:R-:W-:Y:S02]  /*3200*/  SHF.L.U32 R5, R9, 0x1f, RZ ;  /* 0x0000001f09057819 */ /* 0x000fe400000006ff */
[----:B------:R-:W-:Y:S01]  /*3210*/  PLOP3.LUT P0, PT, PT, PT, UP3, 0x80, 0x8 ;  /* 0x000000000008781c */ /* 0x000fe20003f0f038 */
[----:B------:R-:W-:Y:S01]  /*3220*/  VIADD R3, R0, 0xe0 ;  /* 0x000000e000037836 */ /* 0x000fe20000000000 */
[----:B-1----:R-:W1:Y:S02]  /*3230*/  SYNCS.PHASECHK.TRANS64.TRYWAIT P1, [R0+URZ+0xd0], R5 ;  /* 0x0000d005000075a7 */ /* 0x002e6400080211ff */
[----:B-1-3--:R-:W-:Y:S09]  /*3240*/  @!P1 BRA `(.L_x_57) ;  /* 0x00000054000c9947 */ /* 0x00aff20003800000 */
.L_x_158:
[----:B------:R-:W-:Y:S01]  /*3250*/  LEA R4, R10, UR5, 0x4 ;  /* 0x000000050a047c11 */ /* 0x000fe2000f8e20ff */
[----:B------:R-:W-:Y:S01]  /*3260*/  @UP3 ULEA UR6, UR14, UR5, 0x3 ;  /* 0x000000050e063291 */ /* 0x000fe2000f8e18ff */
[----:B------:R-:W-:Y:S01]  /*3270*/  PLOP3.LUT P2, PT, PT, PT, PT, 0x80, 0x8 ;  /* 0x000000000008781c */ /* 0x000fe20003f4f070 */
[----:B------:R-:W-:Y:S01]  /*3280*/  ULEA UR7, UR15, UR5, 0x3 ;  /* 0x000000050f077291 */ /* 0x000fe2000f8e18ff */
[----:B------:R-:W-:Y:S02]  /*3290*/  PRMT R3, RZ, 0x654, R3 ;  /* 0x00000654ff037816 */ /* 0x000fe40000000003 */
[----:B-1----:R-:W1:Y:S01]  /*32a0*/  LDS.128 R4, [R4+0x160] ;  /* 0x0001600004047984 */ /* 0x002e620000000c00 */
[----:B------:R-:W-:Y:S02]  /*32b0*/  @P0 SHF.L.U32 R2, R8, 0x1f, RZ ;  /* 0x0000001f08020819 */ /* 0x000fe400000006ff */
[----:B------:R-:W-:Y:S01]  /*32c0*/  SHF.L.U32 R0, R11, 0x1f, RZ ;  /* 0x0000001f0b007819 */ /* 0x000fe200000006ff */
[----:B------:R-:W-:Y:S01]  /*32d0*/  @!PT LDS RZ, [RZ] ;  /* 0x00000000fffff984 */ /* 0x000fe20000000800 */
[----:B------:R-:W-:Y:S01]  /*32e0*/  @!PT LDS RZ, [RZ] ;  /* 0x00000000fffff984 */ /* 0x000fe20000000800 */
[----:B------:R-:W-:Y:S01]  /*32f0*/  @!PT LDS RZ, [RZ] ;  /* 0x00000000fffff984 */ /* 0x000fe20000000800 */
[----:B------:R-:W-:Y:S01]  /*3300*/  @!PT LDS RZ, [RZ] ;  /* 0x00000000fffff984 */ /* 0x000fe20000000800 */
[----:B------:R2:W-:Y:S06]  /*3310*/  MEMBAR.ALL.CTA ;  /* 0x0000000000007992 */ /* 0x0005ec0000008000 */
[----:B--2---:R-:W2:Y:S02]  /*3320*/  FENCE.VIEW.ASYNC.S ;  /* 0x00000000000073c6 */ /* 0x004ea40000000000 */
[----:B--2---:R2:W-:Y:S01]  /*3330*/  SYNCS.ARRIVE.TRANS64.RED.A1T0 RZ, [R3+URZ], RZ ;  /* 0x000000ff03ff79a7 */ /* 0x0045e200081004ff */
[----:B------:R2:W3:Y:S01]  /*3340*/  @P0 SYNCS.PHASECHK.TRANS64.TRYWAIT P2, [UR6], R2 ;  /* 0x00000002ff0005a7 */ /* 0x0004e20008041106 */
[----:B------:R-:W-:Y:S01]  /*3350*/  ULEA.HI UR6, UR15, UR15, URZ, 0x1 ;  /* 0x0000000f0f067291 */ /* 0x000fe2000f8f08ff */
[----:B-1----:R-:W-:-:S03]  /*3360*/  LOP3.LUT P1, RZ, R6, 0x1, RZ, 0xc0, !PT ;  /* 0x0000000106ff7812 */ /* 0x002fc6000782c0ff */
[----:B------:R-:W-:Y:S02]  /*3370*/  USHF.L.U32 UR8, UR6, 0x6, URZ ;  /* 0x0000000606087899 */ /* 0x000fe400080006ff */
[----:B------:R-:W-:Y:S02]  /*3380*/  ULOP3.LUT UR6, UR6, 0xffe, URZ, 0xc0, !UPT ;  /* 0x00000ffe06067892 */ /* 0x000fe4000f8ec0ff */
[----:B------:R-:W-:Y:S02]  /*3390*/  ULOP3.LUT UR8, UR8, 0xffffff80, URZ, 0xc0, !UPT ;  /* 0xffffff8008087892 */ /* 0x000fe4000f8ec0ff */
[----:B------:R-:W-:Y:S02]  /*33a0*/  UIADD3 UR6, UPT, UPT, -UR6, UR15, URZ ;  /* 0x0000000f06067290 */ /* 0x000fe4000fffe1ff */
[----:B------:R-:W-:Y:S01]  /*33b0*/  UIADD3 UR8, UPT, UPT, UR16, UR8, URZ ;  /* 0x0000000810087290 */ /* 0x000fe2000fffe0ff */
[----:B------:R-:W1:Y:S03]  /*33c0*/  SYNCS.PHASECHK.TRANS64.TRYWAIT P0, [UR7+0x110], R0 ;  /* 0x00011000ff0075a7 */ /* 0x000e660008001107 */
[----:B------:R-:W-:Y:S01]  /*33d0*/  ULEA UR8, UR6, UR8, 0x14 ;  /* 0x0000000806087291 */ /* 0x000fe2000f8ea0ff */
[----:B-123--:R-:W-:Y:S11]  /*33e0*/  @!P0 BRA `(.L_x_58) ;  /* 0x0000005000b88947 */ /* 0x00eff60003800000 */
.L_x_160:
[----:B------:R-:W-:Y:S01]  /*33f0*/  IADD3 R10, PT, PT, R10, 0x1, RZ ;  /* 0x000000010a0a7810 */ /* 0x000fe20007ffe0ff */
[----:B------:R-:W-:Y:S06]  /*3400*/  BRA.U !UP3, `(.L_x_59) ;  /* 0x000000010bc07547 */ /* 0x000fec000b800000 */
[----:B------:R-:W-:Y:S01]  /*3410*/  UPLOP3.LUT UP4, UPT, UPT, UPT, UPT, 0x40, 0x4 ;  /* 0x000000000004789c */ /* 0x000fe20003f8e870 */
[----:B------:R-:W-:Y:S01]  /*3420*/  UMOV UR13, UR9 ;  /* 0x00000009000d7c82 */ /* 0x000fe20008000000 */
[----:B------:R-:W-:Y:S01]  /*3430*/  UMOV UR12, UR4 ;  /* 0x00000004000c7c82 */ /* 0x000fe20008000000 */
[----:B------:R-:W-:-:S08]  /*3440*/  UMOV UR17, UR14 ;  /* 0x0000000e00117c82 */ /* 0x000fd00008000000 */
.L_x_62:
[----:B------:R-:W-:Y:S02]  /*3450*/  UIADD3 UR13, UPT, UPT, UR13, 0x1, URZ ;  /* 0x000000010d0d7890 */ /* 0x000fe4000fffe0ff */
[----:B--2---:R-:W-:Y:S02]  /*3460*/  ULEA UR6, UR17, UR5, 0x3 ;  /* 0x0000000511067291 */ /* 0x004fe4000f8e18ff */
[----:B------:R-:W-:Y:S01]  /*3470*/  UISETP.NE.AND UP0, UPT, UR13, URZ, UPT ;  /* 0x000000ff0d00728c */ /* 0x000fe2000bf05270 */
[----:B---3--:R-:W-:Y:S10]  /*3480*/  @P2 BRA `(.L_x_60) ;  /* 0x00000000000c2947 */ /* 0x008ff40003800000 */
[----:B-1----:R-:W-:Y:S04]  /*3490*/  SHF.L.U32 R3, R8, 0x1f, RZ ;  /* 0x0000001f08037819 */ /* 0x002fe800000006ff */
[----:B------:R-:W1:Y:S02]  /*34a0*/  SYNCS.PHASECHK.TRANS64.TRYWAIT P0, [UR6], R3 ;  /* 0x00000003ff0075a7 */ /* 0x000e640008001106 */
[----:B-1----:R-:W-:Y:S05]  /*34b0*/  @!P0 BRA `(.L_x_61) ;  /* 0x00000050009c8947 */ /* 0x002fea0003800000 */
.L_x_60:
[----:B------:R-:W-:Y:S01]  /*34c0*/  UISETP.NE.AND UP1, UPT, UR12, 0x1, UPT ;  /* 0x000000010c00788c */ /* 0x000fe2000bf25270 */
[----:B------:R-:W-:Y:S01]  /*34d0*/  PLOP3.LUT P2, PT, PT, PT, PT, 0x80, 0x8 ;  /* 0x000000000008781c */ /* 0x000fe20003f4f070 */
[----:B------:R-:W-:Y:S02]  /*34e0*/  UIADD3 UR14, UPT, UPT, UR17, 0x1, URZ ;  /* 0x00000001110e7890 */ /* 0x000fe4000fffe0ff */
[----:B------:R-:W-:Y:S02]  /*34f0*/  ULEA UR28, UR17, UR11, 0xa ;  /* 0x0000000b111c7291 */ /* 0x000fe4000f8e50ff */
[----:B------:R-:W-:Y:S01]  /*3500*/  UISETP.NE.AND UP2, UPT, UR14, 0x8, UPT ;  /* 0x000000080e00788c */ /* 0x000fe2000bf45270 */
[----:B------:R-:W-:Y:S01]  /*3510*/  PLOP3.LUT P0, PT, PT, PT, UP1, 0x80, 0x8 ;  /* 0x000000000008781c */ /* 0x000fe20003f0f018 */
[----:B------:R-:W-:Y:S02]  /*3520*/  UIADD3 UR40, UPT, UPT, UR28, 0x2, URZ ;  /* 0x000000021c287890 */ /* 0x000fe4000fffe0ff */
[----:B------:R-:W-:Y:S02]  /*3530*/  USEL UR27, URZ, 0x1, UP2 ;  /* 0x00000001ff1b7887 */ /* 0x000fe40009000000 */
[----:B------:R-:W-:Y:S02]  /*3540*/  USEL UR14, UR14, URZ, UP2 ;  /* 0x000000ff0e0e7287 */ /* 0x000fe40009000000 */
[----:B------:R-:W-:Y:S02]  /*3550*/  UIADD3 UR36, UPT, UPT, UR28, 0x4, URZ ;  /* 0x000000041c247890 */ /* 0x000fe4000fffe0ff */
[----:B------:R-:W-:Y:S01]  /*3560*/  @UP1 ULEA UR26, UR14, UR5, 0x3 ;  /* 0x000000050e1a1291 */ /* 0x000fe2000f8e18ff */
[----:B------:R-:W-:Y:S01]  /*3570*/  LOP3.LUT R8, R8, UR27, RZ, 0x3c, !PT ;  /* 0x0000001b08087c12 */ /* 0x000fe2000f8e3cff */
[----:B------:R-:W-:Y:S02]  /*3580*/  UIADD3 UR32, UPT, UPT, UR28, 0x6, URZ ;  /* 0x000000061c207890 */ /* 0x000fe4000fffe0ff */
[----:B------:R-:W-:Y:S01]  /*3590*/  UIADD3 UR6, UPT, UPT, UR6, 0x40, URZ ;  /* 0x0000004006067890 */ /* 0x000fe2000fffe0ff */
[----:B-1----:R-:W-:Y:S01]  /*35a0*/  @P0 SHF.L.U32 R0, R8, 0x1f, RZ ;  /* 0x0000001f08000819 */ /* 0x002fe200000006ff */
[----:B------:R-:W-:Y:S01]  /*35b0*/  UIADD3 UR12, UPT, UPT, UR12, -0x1, URZ ;  /* 0xffffffff0c0c7890 */ /* 0x000fe2000fffe0ff */
[----:B------:R-:W-:Y:S02]  /*35c0*/  UMOV UR29, 0x40004040 ;  /* 0x40004040001d7882 */ /* 0x000fe40000000000 */
[----:B------:R2:W3:Y:S01]  /*35d0*/  @P0 SYNCS.PHASECHK.TRANS64.TRYWAIT P2, [UR26], R0 ;  /* 0x00000000ff0005a7 */ /* 0x0004e2000804111a */
[----:B------:R-:W-:Y:S01]  /*35e0*/  ULEA UR26, UR17, UR10, 0x9 ;  /* 0x0000000a111a7291 */ /* 0x000fe2000f8e48ff */
[----:B------:R-:W-:Y:S01]  /*35f0*/  UMOV UR27, 0x40004040 ;  /* 0x40004040001b7882 */ /* 0x000fe20000000000 */
[----:B------:R-:W-:Y:S02]  /*3600*/  UMOV UR41, 0x40004040 ;  /* 0x4000404000297882 */ /* 0x000fe40000000000 */
[----:B------:R-:W-:Y:S02]  /*3610*/  UIADD3 UR38, UPT, UPT, UR26, 0x2, URZ ;  /* 0x000000021a267890 */ /* 0x000fe4000fffe0ff */
[----:B------:R-:W-:Y:S02]  /*3620*/  UIADD3 UR34, UPT, UPT, UR26, 0x4, URZ ;  /* 0x000000041a227890 */ /* 0x000fe4000fffe0ff */
[----:B------:R-:W-:Y:S01]  /*3630*/  UIADD3 UR30, UPT, UPT, UR26, 0x6, URZ ;  /* 0x000000061a1e7890 */ /* 0x000fe2000fffe0ff */
[----:B------:R2:W-:Y:S01]  /*3640*/  UTCHMMA gdesc[UR26], gdesc[UR28], tmem[UR8], tmem[UR24], idesc[UR25], UP4 ;  /* 0x00ff181c1a0075ea */ /* 0x0005e2000a000008 */
[----:B------:R-:W-:Y:S01]  /*3650*/  UPLOP3.LUT UP4, UPT, UPT, UPT, UPT, 0x80, 0x8 ;  /* 0x000000000008789c */ /* 0x000fe20003f8f070 */
[----:B------:R-:W-:Y:S01]  /*3660*/  UMOV UR39, 0x40004040 ;  /* 0x4000404000277882 */ /* 0x000fe20000000000 */
[----:B------:R-:W-:Y:S01]  /*3670*/  UMOV UR37, 0x40004040 ;  /* 0x4000404000257882 */ /* 0x000fe20000000000 */
[----:B------:R2:W-:Y:S01]  /*3680*/  UTCHMMA gdesc[UR38], gdesc[UR40], tmem[UR8], tmem[UR22], idesc[UR23], UPT ;  /* 0x00ff1628260075ea */ /* 0x0005e2000b800008 */
[----:B------:R-:W-:Y:S01]  /*3690*/  UMOV UR35, 0x40004040 ;  /* 0x4000404000237882 */ /* 0x000fe20000000000 */
[----:B------:R-:W-:Y:S01]  /*36a0*/  UMOV UR33, 0x40004040 ;  /* 0x4000404000217882 */ /* 0x000fe20000000000 */
[----:B------:R-:W-:Y:S01]  /*36b0*/  UMOV UR31, 0x40004040 ;  /* 0x40004040001f7882 */ /* 0x000fe20000000000 */
[----:B------:R2:W-:Y:S01]  /*36c0*/  UTCHMMA gdesc[UR34], gdesc[UR36], tmem[UR8], tmem[UR20], idesc[UR21], UPT ;  /* 0x00ff1424220075ea */ /* 0x0005e2000b800008 */
[----:B------:R2:W-:Y:S01]  /*36d0*/  UTCHMMA gdesc[UR30], gdesc[UR32], tmem[UR8], tmem[UR18], idesc[UR19], UPT ;  /* 0x00ff12201e0075ea */ /* 0x0005e2000b800008 */
[----:B------:R2:W-:Y:S01]  /*36e0*/  UTCBAR [UR6], URZ ;  /* 0x000000ff060073e9 */ /* 0x0005e200080000ff */
[----:B------:R-:W-:Y:S01]  /*36f0*/  UMOV UR17, UR14 ;  /* 0x0000000e00117c82 */ /* 0x000fe20008000000 */
[----:B------:R-:W-:Y:S05]  /*3700*/  BRA.U UP0, `(.L_x_62) ;  /* 0xfffffffd00507547 */ /* 0x000fea000b83ffff */
.L_x_59:
[----:B------:R-:W-:Y:S01]  /*3710*/  UIADD3 UR15, UPT, UPT, UR15, 0x1, URZ ;  /* 0x000000010f0f7890 */ /* 0x000fe2000fffe0ff */
[C---:B------:R-:W-:Y:S01]  /*3720*/  ISETP.NE.AND P0, PT, R10.reuse, 0x2, PT ;  /* 0x000000020a00780c */ /* 0x040fe20003f05270 */
[----:B------:R-:W-:Y:S02]  /*3730*/  UIADD3 UR7, UPT, UPT, UR7, 0xf0, URZ ;  /* 0x000000f007077890 */ /* 0x000fe4000fffe0ff */
[----:B------:R-:W-:Y:S01]  /*3740*/  UISETP.NE.AND UP0, UPT, UR15, 0x4, UPT ;  /* 0x000000040f00788c */ /* 0x000fe2000bf05270 */
[----:B-12---:R-:W-:Y:S02]  /*3750*/  SEL R0, RZ, 0x1, P0 ;  /* 0x00000001ff007807 */ /* 0x006fe40000000000 */
[----:B------:R-:W-:Y:S01]  /*3760*/  SEL R10, R10, RZ, P0 ;  /* 0x000000ff0a0a7207 */ /* 0x000fe20000000000 */
[----:B------:R-:W-:Y:S01]  /*3770*/  USEL UR6, URZ, 0x1, UP0 ;  /* 0x00000001ff067887 */ /* 0x000fe20008000000 */
[----:B------:R-:W-:Y:S01]  /*3780*/  LOP3.LUT R9, R9, R0, RZ, 0x3c, !PT ;  /* 0x0000000009097212 */ /* 0x000fe200078e3cff */
[----:B------:R-:W-:Y:S01]  /*3790*/  USEL UR15, UR15, URZ, UP0 ;  /* 0x000000ff0f0f7287 */ /* 0x000fe20008000000 */
[----:B------:R1:W-:Y:S03]  /*37a0*/  UTCBAR [UR7], URZ ;  /* 0x000000ff070073e9 */ /* 0x0003e600080000ff */
[----:B------:R-:W-:Y:S01]  /*37b0*/  LOP3.LUT R11, R11, UR6, RZ, 0x3c, !PT ;  /* 0x000000060b0b7c12 */ /* 0x000fe2000f8e3cff */
[----:B------:R-:W-:Y:S07]  /*37c0*/  @P1 BRA `(.L_x_63) ;  /* 0xfffffff800881947 */ /* 0x000fee000383ffff */
[----:B------:R-:W2:Y:S01]  /*37d0*/  S2UR UR4, SR_CgaCtaId ;  /* 0x00000000000479c3 */ /* 0x000ea20000008800 */
[----:B------:R-:W-:Y:S01]  /*37e0*/  ELECT P0, URZ, PT ;  /* 0x0000000000ff782f */ /* 0x000fe20003800000 */
[----:B------:R-:W-:Y:S01]  /*37f0*/  IMAD.MOV.U32 R0, RZ, RZ, 0x1 ;  /* 0x00000001ff007424 */ /* 0x000fe200078e00ff */
[----:B------:R-:W-:Y:S01]  /*3800*/  UIADD3 UR5, UPT, UPT, UR5, 0x110, URZ ;  /* 0x0000011005057890 */ /* 0x000fe2000fffe0ff */
[----:B------:R-:W-:Y:S01]  /*3810*/  SHF.L.U32 R3, R11, 0x1f, RZ ;  /* 0x0000001f0b037819 */ /* 0x000fe200000006ff */
[----:B------:R-:W-:-:S03]  /*3820*/  UMOV UR6, 0x40 ;  /* 0x0000004000067882 */ /* 0x000fc60000000000 */
[----:B------:R-:W-:Y:S01]  /*3830*/  UVIRTCOUNT.DEALLOC.SMPOOL 0x80 ;  /* 0x000000800000784c */ /* 0x000fe20000000000 */
[----:B--2---:R-:W-:Y:S02]  /*3840*/  ULEA UR4, UR4, UR6, 0x18 ;  /* 0x0000000604047291 */ /* 0x004fe4000f8ec0ff */
[----:B------:R-:W-:-:S07]  /*3850*/  ULEA UR6, UR15, UR5, 0x3 ;  /* 0x000000050f067291 */ /* 0x000fce000f8e18ff */
[----:B------:R2:W-:Y:S02]  /*3860*/  @P0 STS.U8 [UR4+0x1c], R0 ;  /* 0x00001c00ff000988 */ /* 0x0005e40008000004 */
[----:B------:R-:W4:Y:S02]  /*3870*/  SYNCS.PHASECHK.TRANS64.TRYWAIT P0, [UR6], R3 ;  /* 0x00000003ff0075a7 */ /* 0x000f240008001106 */
[----:B--2-4-:R-:W-:Y:S05]  /*3880*/  @!P0 BRA `(.L_x_64) ;  /* 0x0000004c00c08947 */ /* 0x014fea0003800000 */
.L_x_163:
[----:B-1----:R-:W-:-:S04]  /*3890*/  UIADD3 UR7, UPT, UPT, UR15, 0x1, URZ ;  /* 0x000000010f077890 */ /* 0x002fc8000fffe0ff */
[----:B------:R-:W-:-:S04]  /*38a0*/  UISETP.NE.AND UP0, UPT, UR7, 0x4, UPT ;  /* 0x000000040700788c */ /* 0x000fc8000bf05270 */
[----:B------:R-:W-:Y:S02]  /*38b0*/  USEL UR8, URZ, 0x1, UP0 ;  /* 0x00000001ff087887 */ /* 0x000fe40008000000 */
[----:B------:R-:W-:-:S04]  /*38c0*/  USEL UR7, UR7, URZ, UP0 ;  /* 0x000000ff07077287 */ /* 0x000fc80008000000 */
[----:B------:R-:W-:Y:S01]  /*38d0*/  ULEA UR6, UR7, UR5, 0x3 ;  /* 0x0000000507067291 */ /* 0x000fe2000f8e18ff */
[----:B------:R-:W-:-:S04]  /*38e0*/  LOP3.LUT R2, R11, UR8, RZ, 0x3c, !PT ;  /* 0x000000080b027c12 */ /* 0x000fc8000f8e3cff */
[----:B--2---:R-:W-:-:S04]  /*38f0*/  SHF.L.U32 R3, R2, 0x1f, RZ ;  /* 0x0000001f02037819 */ /* 0x004fc800000006ff */
[----:B------:R-:W1:Y:S02]  /*3900*/  SYNCS.PHASECHK.TRANS64.TRYWAIT P0, [UR6], R3 ;  /* 0x00000003ff0075a7 */ /* 0x000e640008001106 */
[----:B-1----:R-:W-:Y:S05]  /*3910*/  @!P0 BRA `(.L_x_65) ;  /* 0x0000004c00b48947 */ /* 0x002fea0003800000 */
.L_x_165:
        /* <DEDUP_REMOVED lines=9> */
.L_x_167:
[----:B------:R-:W-:-:S04]  /*39b0*/  UIADD3 UR7, UPT, UPT, UR7, 0x1, URZ ;  /* 0x0000000107077890 */ /* 0x000fc8000fffe0ff */
[----:B------:R-:W-:-:S04]  /*39c0*/  UISETP.NE.AND UP0, UPT, UR7, 0x4, UPT ;  /* 0x000000040700788c */ /* 0x000fc8000bf05270 */
[----:B------:R-:W-:Y:S02]  /*39d0*/  USEL UR6, URZ, 0x1, UP0 ;  /* 0x00000001ff067887 */ /* 0x000fe40008000000 */
[----:B------:R-:W-:-:S04]  /*39e0*/  USEL UR7, UR7, URZ, UP0 ;  /* 0x000000ff07077287 */ /* 0x000fc80008000000 */
[----:B------:R-:W-:Y:S01]  /*39f0*/  ULEA UR7, UR7, UR5, 0x3 ;  /* 0x0000000507077291 */ /* 0x000fe2000f8e18ff */
[----:B-1----:R-:W-:-:S04]  /*3a00*/  LOP3.LUT R3, R2, UR6, RZ, 0x3c, !PT ;  /* 0x0000000602037c12 */ /* 0x002fc8000f8e3cff */
[----:B------:R-:W-:-:S04]  /*3a10*/  SHF.L.U32 R3, R3, 0x1f, RZ ;  /* 0x0000001f03037819 */ /* 0x000fc800000006ff */
[----:B------:R-:W1:Y:S02]  /*3a20*/  SYNCS.PHASECHK.TRANS64.TRYWAIT P0, [UR7], R3 ;  /* 0x00000003ff0075a7 */ /* 0x000e640008001107 */
[----:B-1----:R-:W-:Y:S05]  /*3a30*/  @!P0 BRA `(.L_x_67) ;  /* 0x0000004c009c8947 */ /* 0x002fea0003800000 */
.L_x_169:
[----:B------:R-:W-:Y:S01]  /*3a40*/  NOP ;  /* 0x0000000000007918 */ /* 0x000fe20000000000 */
[----:B-1----:R-:W1:Y:S01]  /*3a50*/  LDS R0, [UR4+0x14] ;  /* 0x00001404ff007984 */ /* 0x002e620008000800 */
[----:B------:R-:W-:Y:S01]  /*3a60*/  ULOP3.LUT UR6, UR16, 0xffff, URZ, 0xc0, !UPT ;  /* 0x0000ffff10067892 */ /* 0x000fe2000f8ec0ff */
[----:B------:R-:W-:Y:S01]  /*3a70*/  UMOV UR8, 0xffff ;  /* 0x0000ffff00087882 */ /* 0x000fe20000000000 */
[----:B------:R-:W-:Y:S02]  /*3a80*/  UMOV UR5, 0x1 ;  /* 0x0000000100057882 */ /* 0x000fe40000000000 */
[----:B------:R-:W-:-:S04]  /*3a90*/  USHF.R.U32.HI UR6, URZ, 0x5, UR6 ;  /* 0x00000005ff067899 */ /* 0x000fc80008011606 */
[----:B------:R-:W-:Y:S02]  /*3aa0*/  USHF.L.U32 UR8, UR8, UR6, URZ ;  /* 0x0000000608087299 */ /* 0x000fe400080006ff */
[----:B------:R-:W-:-:S04]  /*3ab0*/  USHF.L.U32 UR5, UR5, UR6, URZ ;  /* 0x0000000605057299 */ /* 0x000fc800080006ff */
[----:B-1----:R-:W-:-:S04]  /*3ac0*/  LOP3.LUT R0, R0, UR8, RZ, 0xc0, !PT ;  /* 0x0000000800007c12 */ /* 0x002fc8000f8ec0ff */
[----:B------:R-:W-:-:S13]  /*3ad0*/  ISETP.NE.AND P0, PT, R0, UR8, PT ;  /* 0x0000000800007c0c */ /* 0x000fda000bf05270 */
[----:B------:R-:W-:Y:S05]  /*3ae0*/  @P0 BRA `(.L_x_68) ;  /* 0x0000000000580947 */ /* 0x000fea0003800000 */
[----:B------:R-:W1:Y:S02]  /*3af0*/  LDS R0, [UR4+0x18] ;  /* 0x00001804ff007984 */ /* 0x000e640008000800 */
[----:B-1----:R-:W-:-:S04]  /*3b00*/  LOP3.LUT R0, R0, UR5, RZ, 0xc0, !PT ;  /* 0x0000000500007c12 */ /* 0x002fc8000f8ec0ff */
[----:B------:R-:W-:-:S13]  /*3b10*/  ISETP.NE.AND P0, PT, R0, UR5, PT ;  /* 0x0000000500007c0c */ /* 0x000fda000bf05270 */
[----:B------:R-:W-:Y:S05]  /*3b20*/  @P0 BRA `(.L_x_69) ;  /* 0x00000000003c0947 */ /* 0x000fea0003800000 */
[----:B------:R-:W1:Y:S01]  /*3b30*/  S2R R2, SR_LANEID ;  /* 0x0000000000027919 */ /* 0x000e620000000000 */
[----:B------:R-:W-:Y:S01]  /*3b40*/  ULOP3.LUT UR8, URZ, UR8, URZ, 0x33, !UPT ;  /* 0x00000008ff087292 */ /* 0x000fe2000f8e33ff */
[----:B------:R-:W-:Y:S01]  /*3b50*/  LOP3.LUT R4, RZ, UR5, RZ, 0x33, !PT ;  /* 0x00000005ff047c12 */ /* 0x000fe2000f8e33ff */
[----:B------:R-:W-:Y:S02]  /*3b60*/  VOTEU.ANY UR7, UPT, PT ;  /* 0x0000000000077886 */ /* 0x000fe400038e0100 */
[----:B------:R-:W-:Y:S01]  /*3b70*/  UFLO.U32 UR7, UR7 ;  /* 0x00000007000772bd */ /* 0x000fe200080e0000 */
[----:B------:R-:W2:Y:S01]  /*3b80*/  REDUX UR5, R4 ;  /* 0x00000000040573c4 */ /* 0x000ea20000000000 */
[----:B------:R-:W-:-:S06]  /*3b90*/  IMAD.U32 R0, RZ, RZ, UR8 ;  /* 0x00000008ff007e24 */ /* 0x000fcc000f8e00ff */
[----:B------:R4:W-:Y:S01]  /*3ba0*/  UTCATOMSWS.AND URZ, UR8 ;  /* 0x0000000800ff79e3 */ /* 0x0009e20008000000 */
[----:B------:R-:W3:Y:S01]  /*3bb0*/  REDUX UR6, R0 ;  /* 0x00000000000673c4 */ /* 0x000ee20000000000 */
[----:B-1----:R-:W-:Y:S01]  /*3bc0*/  ISETP.EQ.U32.AND P0, PT, R2, UR7, PT ;  /* 0x0000000702007c0c */ /* 0x002fe2000bf02070 */
[----:B--2---:R-:W-:Y:S01]  /*3bd0*/  IMAD.U32 R2, RZ, RZ, UR5 ;  /* 0x00000005ff027e24 */ /* 0x004fe2000f8e00ff */
[----:B---3--:R-:W-:-:S11]  /*3be0*/  MOV R3, UR6 ;  /* 0x0000000600037c02 */ /* 0x008fd60008000f00 */
[----:B------:R4:W-:Y:S04]  /*3bf0*/  @P0 ATOMS.AND RZ, [UR4+0x14], R3 ;  /* 0x00001403ffff098c */ /* 0x0009e8000a800004 */
[----:B------:R4:W-:Y:S01]  /*3c00*/  @P0 ATOMS.AND RZ, [UR4+0x18], R2 ;  /* 0x00001802ffff098c */ /* 0x0009e2000a800004 */
[----:B------:R-:W-:Y:S05]  /*3c10*/  BRA `(.L_x_70) ;  /* 0x0000000000147947 */ /* 0x000fea0003800000 */
.L_x_69:
[----:B------:R-:W-:Y:S02]  /*3c20*/  MOV R2, 0x3c40 ;  /* 0x00003c4000027802 */ /* 0x000fe40000000f00 */
[----:B---3-5:R-:W-:Y:S05]  /*3c30*/  CALL.REL.NOINC `($__internal_0_$__cuda_sm10x_tcgen05_guardrail_trap_col_being_dealloced_not_returned_by_alloc) ;  /* 0x0000005000847944 */ /* 0x028fea0003c00000 */
[----:B------:R-:W-:Y:S05]  /*3c40*/  BRA `(.L_x_70) ;  /* 0x0000000000087947 */ /* 0x000fea0003800000 */
.L_x_68:
[----:B------:R-:W-:Y:S02]  /*3c50*/  MOV R2, 0x3c70 ;  /* 0x00003c7000027802 */ /* 0x000fe40000000f00 */
[----:B---3-5:R-:W-:Y:S05]  /*3c60*/  CALL.REL.NOINC `($__internal_2_$__cuda_sm10x_tcgen05_guardrail_trap_unallocated_columns_being_dealloced) ;  /* 0x0000005000907944 */ /* 0x028fea0003c00000 */
.L_x_70:
[----:B------:R-:W-:Y:S01]  /*3c70*/  NOP ;  /* 0x0000000000007918 */ /* 0x000fe20000000000 */
[----:B----4-:R-:W-:Y:S05]  /*3c80*/  EXIT ;  /* 0x000000000000794d */ /* 0x010fea0003800000 */
.L_x_52:
[----:B------:R-:W-:-:S09]  /*3c90*/  UISETP.NE.OR UP2, UPT, UR8, 0x3, !UP2 ;  /* 0x000000030800788c */ /* 0x000fd2000d745670 */
[----:B------:R-:W-:Y:S05]  /*3ca0*/  BRA.U UP2, `(.L_x_71) ;  /* 0x0000001102147547 */ /* 0x000fea000b800000 */
[----:B------:R-:W1:Y:S01]  /*3cb0*/  LDC R0, c[0x0][0xb30] ;  /* 0x0002cc00ff007b82 */ /* 0x000e620000000800 */
[----:B------:R-:W2:Y:S01]  /*3cc0*/  LDCU.64 UR8, c[0x0][0x888] ;  /* 0x00011100ff0877ac */ /* 0x000ea20008000a00 */
[----:B------:R-:W-:Y:S02]  /*3cd0*/  HFMA2 R25, -RZ, RZ, 0, 0 ;  /* 0x00000000ff197431 */ /* 0x000fe400000001ff */
[----:B------:R-:W-:Y:S01]  /*3ce0*/  IMAD.MOV.U32 R32, RZ, RZ, 0x1 ;  /* 0x00000001ff207424 */ /* 0x000fe200078e00ff */
[----:B------:R-:W-:Y:S01]  /*3cf0*/  MOV R23, 0x1000 ;  /* 0x0000100000177802 */ /* 0x000fe20000000f00 */
[----:B------:R-:W4:Y:S01]  /*3d00*/  LDCU.64 UR4, c[0x0][0x890] ;  /* 0x00011200ff0477ac */ /* 0x000f220008000a00 */
[----:B------:R-:W-:Y:S01]  /*3d10*/  IMAD.MOV.U32 R27, RZ, RZ, RZ ;  /* 0x000000ffff1b7224 */ /* 0x000fe200078e00ff */
[----:B------:R-:W3:Y:S01]  /*3d20*/  LDC R19, c[0x0][0x370] ;  /* 0x0000dc00ff137b82 */ /* 0x000ee20000000800 */
[----:B------:R-:W-:Y:S01]  /*3d30*/  UMOV UR7, 0x400 ;  /* 0x0000040000077882 */ /* 0x000fe20000000000 */
[----:B------:R-:W-:-:S02]  /*3d40*/  UPLOP3.LUT UP1, UPT, UPT, UPT, UPT, 0x40, 0x4 ;  /* 0x000000000004789c */ /* 0x000fc40003f2e870 */
[----:B------:R-:W-:-:S04]  /*3d50*/  ULEA UR7, UR37, UR7, 0x18 ;  /* 0x0000000725077291 */ /* 0x000fc8000f8ec0ff */
[----:B------:R-:W3:Y:S01]  /*3d60*/  LDC R2, c[0x0][0xb0c] ;  /* 0x0002c300ff027b82 */ /* 0x000ee20000000800 */
[----:B------:R-:W-:Y:S02]  /*3d70*/  UIADD3 UR13, UPT, UPT, UR7, 0x98, URZ ;  /* 0x00000098070d7890 */ /* 0x000fe4000fffe0ff */
[----:B--2---:R-:W-:Y:S02]  /*3d80*/  UISETP.NE.U32.AND UP2, UPT, UR8, URZ, UPT ;  /* 0x000000ff0800728c */ /* 0x004fe4000bf45070 */
[----:B------:R-:W-:Y:S02]  /*3d90*/  UIADD3 UR33, UPT, UPT, UR7, 0x80, URZ ;  /* 0x0000008007217890 */ /* 0x000fe4000fffe0ff */
[----:B----4-:R-:W-:Y:S01]  /*3da0*/  UISETP.NE.U32.AND UP3, UPT, UR4, URZ, UPT ;  /* 0x000000ff0400728c */ /* 0x010fe2000bf65070 */
[----:B------:R-:W2:Y:S01]  /*3db0*/  LDC R18, c[0x0][0xb20] ;  /* 0x0002c800ff127b82 */ /* 0x000ea20000000800 */
[----:B-1----:R-:W-:Y:S01]  /*3dc0*/  ISETP.NE.AND P1, PT, R0, 0x1, PT ;  /* 0x000000010000780c */ /* 0x002fe20003f25270 */
[----:B------:R-:W-:-:S02]  /*3dd0*/  UISETP.NE.AND.EX UP2, UPT, UR9, URZ, UPT, UP2 ;  /* 0x000000ff0900728c */ /* 0x000fc4000bf45320 */
[----:B------:R-:W-:Y:S02]  /*3de0*/  UIADD3 UR25, UPT, UPT, UR7, 0x88, URZ ;  /* 0x0000008807197890 */ /* 0x000fe4000fffe0ff */
[----:B------:R-:W-:Y:S02]  /*3df0*/  UIADD3 UR17, UPT, UPT, UR7, 0x90, URZ ;  /* 0x0000009007117890 */ /* 0x000fe4000fffe0ff */
[----:B------:R-:W1:Y:S01]  /*3e00*/  LDC.64 R36, c[0x0][0x348] ;  /* 0x0000d200ff247b82 */ /* 0x000e620000000a00 */
[----:B------:R-:W-:Y:S02]  /*3e10*/  UPRMT UR13, UR37, 0x654, UR13 ;  /* 0x00000654250d7896 */ /* 0x000fe4000800000d */
[----:B------:R-:W-:-:S05]  /*3e20*/  UISETP.NE.AND.EX UP3, UPT, UR5, URZ, UPT, UP3 ;  /* 0x000000ff0500728c */ /* 0x000fca000bf65330 */
[----:B------:R-:W4:Y:S08]  /*3e30*/  LDC.64 R16, c[0x0][0xb10] ;  /* 0x0002c400ff107b82 */ /* 0x000f300000000a00 */
[----:B------:R-:W1:Y:S08]  /*3e40*/  LDC.64 R6, c[0x0][0xb18] ;  /* 0x0002c600ff067b82 */ /* 0x000e700000000a00 */
[----:B------:R-:W1:Y:S08]  /*3e50*/  LDC.64 R4, c[0x0][0xb28] ;  /* 0x0002ca00ff047b82 */ /* 0x000e700000000a00 */
[----:B--23--:R-:W1:Y:S02]  /*3e60*/  LDC R22, c[0x0][0x374] ;  /* 0x0000dd00ff167b82 */ /* 0x00ce640000000800 */
.L_x_82:
[----:B------:R-:W-:Y:S02]  /*3e70*/  LEA R0, R27, UR7, 0x3 ;  /* 0x000000071b007c11 */ /* 0x000fe4000f8e18ff */
[----:B------:R-:W-:Y:S02]  /*3e80*/  SHF.L.U32 R3, R25, 0x1f, RZ ;  /* 0x0000001f19037819 */ /* 0x000fe400000006ff */
[----:B------:R-:W-:Y:S02]  /*3e90*/  LEA R28, R27, UR7, 0x4 ;  /* 0x000000071b1c7c11 */ /* 0x000fe4000f8e20ff */
[----:B--2---:R-:W2:Y:S02]  /*3ea0*/  SYNCS.PHASECHK.TRANS64.TRYWAIT P0, [R0+URZ+0xd0], R3 ;  /* 0x0000d003000075a7 */ /* 0x004ea400080011ff */
[----:B--2---:R-:W-:Y:S05]  /*3eb0*/  @!P0 BRA `(.L_x_72) ;  /* 0x0000004800948947 */ /* 0x004fea0003800000 */
.L_x_170:
[----:B------:R-:W-:Y:S01]  /*3ec0*/  ISETP.GE.AND P0, PT, R26, 0x1, PT ;  /* 0x000000011a00780c */ /* 0x000fe20003f06270 */
[----:B------:R-:W3:Y:S01]  /*3ed0*/  LDS.128 R28, [R28+0x160] ;  /* 0x000160001c1c7984 */ /* 0x000ee20000000c00 */
[----:B--2---:R-:W-:Y:S01]  /*3ee0*/  VIADD R0, R0, 0xe0 ;  /* 0x000000e000007836 */ /* 0x004fe20000000000 */
[----:B------:R-:W-:Y:S01]  /*3ef0*/  @!PT LDS RZ, [RZ] ;  /* 0x00000000fffff984 */ /* 0x000fe20000000800 */
[----:B------:R-:W-:Y:S01]  /*3f00*/  @!PT LDS RZ, [RZ] ;  /* 0x00000000fffff984 */ /* 0x000fe20000000800 */
[----:B------:R-:W-:Y:S01]  /*3f10*/  @!PT LDS RZ, [RZ] ;  /* 0x00000000fffff984 */ /* 0x000fe20000000800 */
[----:B------:R-:W-:Y:S01]  /*3f20*/  @!PT LDS RZ, [RZ] ;  /* 0x00000000fffff984 */ /* 0x000fe20000000800 */
[----:B------:R2:W-:Y:S06]  /*3f30*/  MEMBAR.ALL.CTA ;  /* 0x0000000000007992 */ /* 0x0005ec0000008000 */
[----:B--2---:R-:W2:Y:S01]  /*3f40*/  FENCE.VIEW.ASYNC.S ;  /* 0x00000000000073c6 */ /* 0x004ea20000000000 */
[----:B------:R-:W-:Y:S04]  /*3f50*/  PRMT R0, RZ, 0x654, R0 ;  /* 0x00000654ff007816 */ /* 0x000fe80000000000 */
[----:B--2---:R2:W-:Y:S01]  /*3f60*/  SYNCS.ARRIVE.TRANS64.RED.A1T0 RZ, [R0+URZ], RZ ;  /* 0x000000ff00ff79a7 */ /* 0x0045e200081004ff */
[----:B---3--:R-:W-:Y:S11]  /*3f70*/  LOP3.LUT P3, RZ, R30, 0x1, RZ, 0xc0, !PT ;  /* 0x000000011eff7812 */ /* 0x008ff6000786c0ff */
[----:B------:R-:W-:Y:S02]  /*3f80*/  @!UPT UIADD3 URZ, UPT, UPT, URZ, URZ, URZ ;  /* 0x000000fffffff290 */ /* 0x000fe4000fffe0ff */
[----:B------:R-:W-:Y:S02]  /*3f90*/  @P3 MOV R13, R28 ;  /* 0x0000001c000d3202 */ /* 0x000fe40000000f00 */
[----:B------:R-:W-:Y:S01]  /*3fa0*/  @P3 LOP3.LUT R8, R29, 0xffff, RZ, 0xc0, !PT ;  /* 0x0000ffff1d083812 */ /* 0x000fe200078ec0ff */
[----:B--2---:R-:W-:Y:S06]  /*3fb0*/  @!P0 BRA `(.L_x_73) ;  /* 0x0000000000a48947 */ /* 0x004fec0003800000 */
[----:B-1---5:R-:W-:Y:S01]  /*3fc0*/  IMAD.HI.U32 R33, R22, R7, RZ ;  /* 0x0000000716217227 */ /* 0x022fe200078e00ff */
[----:B------:R-:W-:Y:S02]  /*3fd0*/  ISETP.NE.AND P0, PT, R6, 0x1, PT ;  /* 0x000000010600780c */ /* 0x000fe40003f05270 */
[----:B------:R-:W-:Y:S01]  /*3fe0*/  ISETP.NE.AND P2, PT, R26, 0x1, PT ;  /* 0x000000011a00780c */ /* 0x000fe20003f45270 */
[----:B----4-:R-:W-:Y:S01]  /*3ff0*/  IMAD.HI.U32 R34, R19, R16, RZ ;  /* 0x0000001013227227 */ /* 0x010fe200078e00ff */
[----:B------:R-:W-:Y:S02]  /*4000*/  SHF.R.U32.HI R33, RZ, R18, R33 ;  /* 0x00000012ff217219 */ /* 0x000fe40000011621 */
[----:B------:R-:W-:Y:S01]  /*4010*/  ISETP.NE.AND P4, PT, R2, 0x1, PT ;  /* 0x000000010200780c */ /* 0x000fe20003f85270 */
[----:B------:R-:W-:Y:S01]  /*4020*/  IMAD.HI.U32 R38, R13, R16, RZ ;  /* 0x000000100d267227 */ /* 0x000fe200078e00ff */
[----:B------:R-:W-:Y:S02]  /*4030*/  SHF.R.U32.HI R34, RZ, R17, R34 ;  /* 0x00000011ff227219 */ /* 0x000fe40000011622 */
[----:B------:R-:W-:Y:S01]  /*4040*/  SEL R3, R22, R33, !P0 ;  /* 0x0000002116037207 */ /* 0x000fe20004000000 */
[C---:B------:R-:W-:Y:S01]  /*4050*/  IMAD.HI.U32 R33, R8.reuse, R7, RZ ;  /* 0x0000000708217227 */ /* 0x040fe200078e00ff */
[----:B------:R-:W-:Y:S02]  /*4060*/  SEL R11, R19, R34, !P4 ;  /* 0x00000022130b7207 */ /* 0x000fe40006000000 */
[----:B------:R-:W-:Y:S01]  /*4070*/  SHF.R.U32.HI R38, RZ, R17, R38 ;  /* 0x00000011ff267219 */ /* 0x000fe20000011626 */
[----:B------:R-:W-:Y:S01]  /*4080*/  IMAD.HI.U32 R40, R3, R4, RZ ;  /* 0x0000000403287227 */ /* 0x000fe200078e00ff */
[----:B------:R-:W-:Y:S03]  /*4090*/  SHF.R.U32.HI R33, RZ, R18, R33 ;  /* 0x00000012ff217219 */ /* 0x000fe60000011621 */
[----:B------:R-:W-:Y:S01]  /*40a0*/  IMAD.HI.U32 R34, R11, R4, RZ ;  /* 0x000000040b227227 */ /* 0x000fe200078e00ff */
[----:B------:R-:W-:Y:S02]  /*40b0*/  @P2 SHF.R.U32.HI R3, RZ, R5, R40 ;  /* 0x00000005ff032219 */ /* 0x000fe40000011628 */
[----:B------:R-:W-:Y:S02]  /*40c0*/  SEL R9, R8, R33, !P0 ;  /* 0x0000002108097207 */ /* 0x000fe40004000000 */
[----:B------:R-:W-:Y:S01]  /*40d0*/  @P2 SHF.R.U32.HI R11, RZ, R5, R34 ;  /* 0x00000005ff0b2219 */ /* 0x000fe20000011622 */
[C---:B------:R-:W-:Y:S01]  /*40e0*/  IMAD R10, R26.reuse, R3, RZ ;  /* 0x000000031a0a7224 */ /* 0x040fe200078e02ff */
[----:B------:R-:W-:Y:S01]  /*40f0*/  SEL R3, R13, R38, !P4 ;  /* 0x000000260d037207 */ /* 0x000fe20006000000 */
[C---:B------:R-:W-:Y:S03]  /*4100*/  IMAD.HI.U32 R14, R9.reuse, R4, RZ ;  /* 0x00000004090e7227 */ /* 0x040fe600078e00ff */
[----:B------:R-:W-:Y:S01]  /*4110*/  ISETP.GE.AND P0, PT, R9, R10, PT ;  /* 0x0000000a0900720c */ /* 0x000fe20003f06270 */
[C---:B------:R-:W-:Y:S01]  /*4120*/  IMAD R12, R26.reuse, R11, RZ ;  /* 0x0000000b1a0c7224 */ /* 0x040fe200078e02ff */
[-C--:B------:R-:W-:Y:S04]  /*4130*/  SHF.R.U32.HI R14, RZ, R5.reuse, R14 ;  /* 0x00000005ff0e7219 */ /* 0x080fe8000001160e */
[----:B------:R-:W-:Y:S02]  /*4140*/  ISETP.GE.OR P0, PT, R3, R12, P0 ;  /* 0x0000000c0300720c */ /* 0x000fe40000706670 */
[----:B------:R-:W-:Y:S05]  /*4150*/  SEL R15, R9, R14, !P2 ;  /* 0x0000000e090f7207 */ /* 0x000fea0005000000 */
[----:B------:R-:W-:Y:S04]  /*4160*/  IMAD.MOV R14, RZ, RZ, -R15 ;  /* 0x000000ffff0e7224 */ /* 0x000fe800078e0a0f */
[----:B------:R-:W-:Y:S02]  /*4170*/  IMAD R14, R26, R14, R9 ;  /* 0x0000000e1a0e7224 */ /* 0x000fe400078e0209 */
[C---:B------:R-:W-:Y:S05]  /*4180*/  @!P0 IMAD.HI.U32 R10, R3.reuse, R4, RZ ;  /* 0x00000004030a8227 */ /* 0x040fea00078e00ff */
[----:B------:R-:W-:Y:S04]  /*4190*/  @!P0 SHF.R.U32.HI R10, RZ, R5, R10 ;  /* 0x00000005ff0a8219 */ /* 0x000fe8000001160a */
[----:B------:R-:W-:Y:S01]  /*41a0*/  @!P0 SEL R0, R3, R10, !P2 ;  /* 0x0000000a03008207 */ /* 0x000fe20005000000 */
[----:B------:R-:W-:Y:S03]  /*41b0*/  IMAD.MOV R10, RZ, RZ, -R3 ;  /* 0x000000ffff0a7224 */ /* 0x000fe600078e0a03 */
[----:B------:R-:W-:Y:S01]  /*41c0*/  @!P0 IADD3 R15, PT, PT, R15, -R0, RZ ;  /* 0x800000000f0f8210 */ /* 0x000fe20007ffe0ff */
[----:B------:R-:W-:Y:S01]  /*41d0*/  @!P0 IMAD R0, R11, R14, R0 ;  /* 0x0000000e0b008224 */ /* 0x000fe200078e0200 */
[----:B------:R-:W-:Y:S01]  /*41e0*/  IADD3 R11, PT, PT, -R9, RZ, RZ ;  /* 0x000000ff090b7210 */ /* 0x000fe20007ffe1ff */
[----:B------:R-:W-:Y:S02]  /*41f0*/  IMAD R13, R2, R10, R13 ;  /* 0x0000000a020d7224 */ /* 0x000fe400078e020d */
[----:B------:R-:W-:Y:S02]  /*4200*/  @!P0 IMAD R9, R15, R26, R3 ;  /* 0x0000001a0f098224 */ /* 0x000fe400078e0203 */
[----:B------:R-:W-:Y:S02]  /*4210*/  @!P0 IMAD.MOV.U32 R3, RZ, RZ, R0 ;  /* 0x000000ffff038224 */ /* 0x000fe400078e0000 */
[----:B------:R-:W-:Y:S02]  /*4220*/  IMAD R8, R6, R11, R8 ;  /* 0x0000000b06087224 */ /* 0x000fe400078e0208 */
[----:B------:R-:W-:Y:S02]  /*4230*/  IMAD R13, R3, R2, R13 ;  /* 0x00000002030d7224 */ /* 0x000fe400078e020d */
[----:B------:R-:W-:Y:S02]  /*4240*/  IMAD R8, R9, R6, R8 ;  /* 0x0000000609087224 */ /* 0x000fe400078e0208 */
.L_x_73:
[----:B------:R-:W-:Y:S05]  /*4250*/  BRA.U UP1, `(.L_x_74) ;  /* 0x0000000101107547 */ /* 0x000fea000b800000 */
[----:B------:R-:W-:Y:S04]  /*4260*/  MOV R0, UR6 ;  /* 0x0000000600007c02 */ /* 0x000fe80008000f00 */
[----:B------:R-:W-:Y:S04]  /*4270*/  SHF.L.U32 R3, R0, 0x1f, RZ ;  /* 0x0000001f00037819 */ /* 0x000fe800000006ff */
[----:B------:R-:W2:Y:S02]  /*4280*/  SYNCS.PHASECHK.TRANS64.TRYWAIT P0, [UR7+0xc8], R3 ;  /* 0x0000c803ff0075a7 */ /* 0x000ea40008001107 */
[----:B--2---:R-:W-:Y:S05]  /*4290*/  @!P0 BRA `(.L_x_75) ;  /* 0x0000004400b08947 */ /* 0x004fea0003800000 */
.L_x_74:
[----:B------:R-:W-:Y:S02]  /*42a0*/  R2UR UR35, R21 ;  /* 0x00000000152372ca */ /* 0x000fe400000e0000 */
[----:B------:R-:W-:Y:S02]  /*42b0*/  R2UR UR34, R20 ;  /* 0x00000000142272ca */ /* 0x000fe400000e0000 */
[----:B------:R-:W-:Y:S02]  /*42c0*/  ISETP.NE.U32.AND P2, PT, RZ, UR4, PT ;  /* 0x00000004ff007c0c */ /* 0x000fe4000bf45070 */
[----:B------:R-:W-:Y:S02]  /*42d0*/  SHF.L.U32 R12, R32, 0x1f, RZ ;  /* 0x0000001f200c7819 */ /* 0x000fe400000006ff */
[----:B------:R-:W-:Y:S05]  /*42e0*/  ISETP.NE.AND.EX P2, PT, RZ, UR5, PT, P2 ;  /* 0x00000005ff007c0c */ /* 0x000fea000bf45320 */
[----:B------:R-:W-:Y:S02]  /*42f0*/  USHF.L.U32 UR35, UR35, 0x6, URZ ;  /* 0x0000000623237899 */ /* 0x000fe400080006ff */
[----:B------:R-:W-:Y:S01]  /*4300*/  USHF.L.U32 UR34, UR34, 0x7, URZ ;  /* 0x0000000722227899 */ /* 0x000fe200080006ff */
[----:B------:R-:W-:Y:S11]  /*4310*/  BRA.U !UP3, `(.L_x_76) ;  /* 0x000000010b347547 */ /* 0x000ff6000b800000 */
[----:B------:R-:W-:Y:S01]  /*4320*/  UPLOP3.LUT UP0, UPT, UPT, UPT, UP2, 0x80, 0x8 ;  /* 0x000000000008789c */ /* 0x000fe20003f0f020 */
[----:B--2---:R-:W-:Y:S02]  /*4330*/  HFMA2 R0, -RZ, RZ, 0, 5.9604644775390625e-08 ;  /* 0x00000001ff007431 */ /* 0x004fe400000001ff */
[----:B------:R-:W-:Y:S03]  /*4340*/  IMAD.MOV.U32 R59, RZ, RZ, 0x1 ;  /* 0x00000001ff3b7424 */ /* 0x000fe600078e00ff */
[----:B------:R-:W-:Y:S05]  /*4350*/  PLOP3.LUT P0, PT, PT, PT, UP0, 0x80, 0x8 ;  /* 0x000000000008781c */ /* 0x000fea0003f0f008 */
[----:B------:R-:W2:Y:S01]  /*4360*/  @UP0 LDCU.64 UR10, c[0x0][0x888] ;  /* 0x00011100ff0a07ac */ /* 0x000ea20008000a00 */
[----:B------:R-:W-:Y:S07]  /*4370*/  @UP0 UIMAD UR8, UR36, UR4, URZ ;  /* 0x00000004240802a4 */ /* 0x000fee000f8e02ff */
[----:B------:R-:W-:Y:S01]  /*4380*/  @!P0 PRMT R59, R0, 0x7610, R59 ;  /* 0x00007610003b8816 */ /* 0x000fe2000000003b */
[----:B--2---:R-:W-:Y:S03]  /*4390*/  @UP0 UIMAD.WIDE UR10, UR8, 0x4, UR10 ;  /* 0x00000004080a08a5 */ /* 0x004fe6000f8e020a */
[----:B------:R-:W2:Y:S03]  /*43a0*/  @!UP0 LDCU UR8, c[0x0][0x880] ;  /* 0x00011000ff0887ac */ /* 0x000ea60008000800 */
[----:B------:R-:W-:Y:S01]  /*43b0*/  IMAD.U32 R10, RZ, RZ, UR10 ;  /* 0x0000000aff0a7e24 */ /* 0x000fe2000f8e00ff */
[----:B------:R-:W-:Y:S05]  /*43c0*/  MOV R11, UR11 ;  /* 0x0000000b000b7c02 */ /* 0x000fea0008000f00 */
[----:B-----5:R3:W5:Y:S02]  /*43d0*/  @P0 LDG.E R35, desc[UR46][R10.64] ;  /* 0x0000002e0a230981 */ /* 0x020764000c1e1900 */
[----:B--23--:R-:W-:Y:S07]  /*43e0*/  @!P0 IMAD.U32 R35, RZ, RZ, UR8 ;  /* 0x00000008ff238e24 */ /* 0x00cfee000f8e00ff */
.L_x_76:
[----:B-----5:R-:W-:Y:S01]  /*43f0*/  @!P2 FSETP.EQ.AND P0, PT, R35, RZ, PT ;  /* 0x000000ff2300a20b */ /* 0x020fe20003f02000 */
[----:B------:R-:W-:Y:S01]  /*4400*/  @!UPT UIADD3 URZ, UPT, UPT, URZ, URZ, URZ ;  /* 0x000000fffffff290 */ /* 0x000fe2000fffe0ff */
[----:B------:R-:W-:Y:S11]  /*4410*/  @!P2 BRA `(.L_x_77) ;  /* 0x000000000014a947 */ /* 0x000ff60003800000 */
[----:B------:R-:W-:Y:S02]  /*4420*/  LOP3.LUT P2, RZ, R59, 0xff, RZ, 0xc0, !PT ;  /* 0x000000ff3bff7812 */ /* 0x000fe4000784c0ff */
[----:B------:R-:W-:Y:S04]  /*4430*/  PLOP3.LUT P0, PT, PT, PT, UP0, 0x80, 0x8 ;  /* 0x000000000008781c */ /* 0x000fe80003f0f008 */
[----:B------:R-:W-:Y:S07]  /*4440*/  PLOP3.LUT P0, PT, P0, PT, PT, 0x8, 0x80 ;  /* 0x000000000080781c */ /* 0x000fee000070e170 */
[----:B------:R-:W-:Y:S11]  /*4450*/  @P2 FSETP.EQ.AND P0, PT, R35, RZ, PT ;  /* 0x000000ff2300220b */ /* 0x000ff60003f02000 */
[----:B------:R-:W-:Y:S02]  /*4460*/  @!UPT UIADD3 URZ, UPT, UPT, URZ, URZ, URZ ;  /* 0x000000fffffff290 */ /* 0x000fe4000fffe0ff */
.L_x_77:
[----:B------:R-:W3:Y:S01]  /*4470*/  SYNCS.PHASECHK.TRANS64.TRYWAIT P2, [UR7+0xa0], R12 ;  /* 0x0000a00cff0075a7 */ /* 0x000ee20008041107 */
[----:B------:R-:W-:Y:S04]  /*4480*/  ELECT P4, URZ, PT ;  /* 0x0000000000ff782f */ /* 0x000fe80003880000 */
[----:B------:R-:W-:Y:S11]  /*4490*/  PLOP3.LUT P4, PT, P0, P4, PT, 0xf2, 0x2f ;  /* 0x00000000002f781c */ /* 0x000ff60000789e72 */
[----:B------:R-:W-:Y:S02]  /*44a0*/  @!UPT UIADD3 URZ, UPT, UPT, URZ, URZ, URZ ;  /* 0x000000fffffff290 */ /* 0x000fe4000fffe0ff */
[----:B-1----:R-:W-:Y:S05]  /*44b0*/  @!P4 IADD3 R9, P0, PT, R36, 0x580, RZ ;  /* 0x000005802409c810 */ /* 0x002fea0007f1e0ff */
[----:B--2---:R-:W-:Y:S01]  /*44c0*/  @!P4 IMAD.X R0, RZ, RZ, R37, P0 ;  /* 0x000000ffff00c224 */ /* 0x004fe200000e0625 */
[----:B---3--:R-:W-:Y:S07]  /*44d0*/  @!P2 BRA `(.L_x_78) ;  /* 0x000000440038a947 */ /* 0x008fee0003800000 */
.L_x_173:
[----:B------:R-:W-:Y:S01]  /*44e0*/  @!P4 R2UR UR8, R0 ;  /* 0x000000000008c2ca */ /* 0x000fe200000e0000 */
[----:B------:R-:W-:Y:S01]  /*44f0*/  VOTEU.ALL UP1, P4 ;  /* 0x0000000000ff7886 */ /* 0x000fe20002020000 */
[----:B------:R-:W-:Y:S01]  /*4500*/  @!P4 R2UR UR9, R9 ;  /* 0x000000000909c2ca */ /* 0x000fe200000e0000 */
[----:B------:R-:W-:Y:S01]  /*4510*/  @!P4 IMAD.MOV.U32 R0, RZ, RZ, 0x1000 ;  /* 0x00001000ff00c424 */ /* 0x000fe200078e00ff */
[----:B------:R-:W-:Y:S01]  /*4520*/  UMOV UR10, 0x0 ;  /* 0x00000000000a7882 */ /* 0x000fe20000000000 */
[----:B------:R-:W-:Y:S01]  /*4530*/  UMOV UR11, 0x10000000 ;  /* 0x10000000000b7882 */ /* 0x000fe20000000000 */
[----:B------:R-:W-:Y:S01]  /*4540*/  @!UP1 UIADD3 UR32, UPT, UPT, UR7, 0x200, URZ ;  /* 0x0000020007209890 */ /* 0x000fe2000fffe0ff */
[----:B------:R-:W-:Y:S01]  /*4550*/  @!P4 IADD3 R9, P0, PT, R36, 0x580, RZ ;  /* 0x000005802409c810 */ /* 0x000fe20007f1e0ff */
[----:B------:R-:W-:Y:S05]  /*4560*/  VOTEU.ALL UP1, P4 ;  /* 0x0000000000ff7886 */ /* 0x000fea0002020000 */
[----:B------:R-:W-:Y:S01]  /*4570*/  IMAD.U32 R11, RZ, RZ, UR8 ;  /* 0x00000008ff0b7e24 */ /* 0x000fe2000f8e00ff */
[----:B------:R-:W-:Y:S01]  /*4580*/  UPRMT UR8, UR37, 0x654, UR33 ;  /* 0x0000065425087896 */ /* 0x000fe20008000021 */
[----:B------:R-:W-:Y:S03]  /*4590*/  IMAD.U32 R10, RZ, RZ, UR9 ;  /* 0x00000009ff0a7e24 */ /* 0x000fe6000f8e00ff */
[----:B------:R-:W-:Y:S02]  /*45a0*/  @!P4 R2UR UR15, R11 ;  /* 0x000000000b0fc2ca */ /* 0x000fe400000e0000 */
[----:B------:R-:W-:Y:S11]  /*45b0*/  @!P4 R2UR UR14, R10 ;  /* 0x000000000a0ec2ca */ /* 0x000ff600000e0000 */
[----:B------:R-:W-:Y:S02]  /*45c0*/  @!UPT UIADD3 URZ, UPT, UPT, URZ, URZ, URZ ;  /* 0x000000fffffff290 */ /* 0x000fe4000fffe0ff */
[----:B------:R2:W-:Y:S01]  /*45d0*/  @!UP1 UTMALDG.3D [UR32], [UR14], desc[UR10] ;  /* 0x00000a200e0095b4 */ /* 0x0005e20008011000 */
[----:B------:R3:W-:Y:S01]  /*45e0*/  @!P4 SYNCS.ARRIVE.TRANS64.RED.A0TR RZ, [UR7+0x80], R0 ;  /* 0x00008000ffffc9a7 */ /* 0x0007e20008300407 */
[----:B------:R-:W-:Y:S01]  /*45f0*/  SYNCS.ARRIVE.TRANS64.RED.A1T0 RZ, [UR8], RZ ;  /* 0x000000ffffff79a7 */ /* 0x000fe20008100408 */
[----:B---3--:R-:W-:Y:S01]  /*4600*/  @!P4 IMAD.X R0, RZ, RZ, R37, P0 ;  /* 0x000000ffff00c224 */ /* 0x008fe200000e0625 */
[----:B------:R-:W3:Y:S02]  /*4610*/  SYNCS.PHASECHK.TRANS64.TRYWAIT P2, [UR7+0xa8], R12 ;  /* 0x0000a80cff0075a7 */ /* 0x000ee40008041107 */
[----:B--23--:R-:W-:Y:S05]  /*4620*/  @!P2 BRA `(.L_x_79) ;  /* 0x0000004000fca947 */ /* 0x00cfea0003800000 */
.L_x_175:
        /* <DEDUP_REMOVED lines=8> */
[----:B------:R-:W-:Y:S01]  /*46b0*/  @!UP1 UIADD3 UR24, UPT, UPT, UR7, 0x1200, URZ ;  /* 0x0000120007189890 */ /* 0x000fe2000fffe0ff */
[----:B------:R-:W-:Y:S01]  /*46c0*/  VOTEU.ALL UP1, P4 ;  /* 0x0000000000ff7886 */ /* 0x000fe20002020000 */
[----:B------:R-:W-:Y:S01]  /*46d0*/  UMOV UR27, UR35 ;  /* 0x00000023001b7c82 */ /* 0x000fe20008000000 */
[----:B------:R-:W-:Y:S02]  /*46e0*/  UMOV UR28, UR36 ;  /* 0x00000024001c7c82 */ /* 0x000fe40008000000 */
[----:B------:R-:W-:Y:S01]  /*46f0*/  IMAD.U32 R11, RZ, RZ, UR8 ;  /* 0x00000008ff0b7e24 */ /* 0x000fe2000f8e00ff */
[----:B------:R-:W-:Y:S01]  /*4700*/  UPRMT UR8, UR37, 0x654, UR25 ;  /* 0x0000065425087896 */ /* 0x000fe20008000019 */
[----:B------:R-:W-:Y:S02]  /*4710*/  IMAD.U32 R10, RZ, RZ, UR9 ;  /* 0x00000009ff0a7e24 */ /* 0x000fe4000f8e00ff */
[----:B------:R-:W-:Y:S01]  /*4720*/  @!P4 IMAD.X R20, RZ, RZ, R37, P0 ;  /* 0x000000ffff14c224 */ /* 0x000fe200000e0625 */
[----:B------:R-:W-:Y:S02]  /*4730*/  @!P4 R2UR UR15, R11 ;  /* 0x000000000b0fc2ca */ /* 0x000fe400000e0000 */
[----:B------:R-:W-:Y:S11]  /*4740*/  @!P4 R2UR UR14, R10 ;  /* 0x000000000a0ec2ca */ /* 0x000ff600000e0000 */
[----:B------:R-:W-:Y:S02]  /*4750*/  @!UPT UIADD3 URZ, UPT, UPT, URZ, URZ, URZ ;  /* 0x000000fffffff290 */ /* 0x000fe4000fffe0ff */
[----:B------:R2:W-:Y:S01]  /*4760*/  @!UP1 UTMALDG.3D [UR24], [UR14], desc[UR10] ;  /* 0x00000a180e0095b4 */ /* 0x0005e20008011000 */
[----:B------:R2:W-:Y:S01]  /*4770*/  @!P4 SYNCS.ARRIVE.TRANS64.RED.A0TR RZ, [UR7+0x88], R0 ;  /* 0x00008800ffffc9a7 */ /* 0x0005e20008300407 */
[----:B------:R-:W-:Y:S01]  /*4780*/  SYNCS.ARRIVE.TRANS64.RED.A1T0 RZ, [UR8], RZ ;  /* 0x000000ffffff79a7 */ /* 0x000fe20008100408 */
[----:B------:R-:W3:Y:S02]  /*4790*/  SYNCS.PHASECHK.TRANS64.TRYWAIT P2, [UR7+0xb0], R12 ;  /* 0x0000b00cff0075a7 */ /* 0x000ee40008041107 */
[----:B--23--:R-:W-:Y:S05]  /*47a0*/  @!P2 BRA `(.L_x_80) ;  /* 0x0000004000b4a947 */ /* 0x00cfea0003800000 */
.L_x_177:
[----:B------:R-:W2:Y:S01]  /*47b0*/  LDC.64 R14, c[0x0][0xb10] ;  /* 0x0002c400ff0e7b82 */ /* 0x000ea20000000a00 */
[----:B------:R-:W-:Y:S01]  /*47c0*/  @!P4 R2UR UR8, R20 ;  /* 0x000000001408c2ca */ /* 0x000fe200000e0000 */
[----:B------:R-:W-:Y:S01]  /*47d0*/  VOTEU.ALL UP1, P4 ;  /* 0x0000000000ff7886 */ /* 0x000fe20002020000 */
[----:B------:R-:W-:Y:S01]  /*47e0*/  @!P4 R2UR UR9, R21 ;  /* 0x000000001509c2ca */ /* 0x000fe200000e0000 */
[----:B------:R-:W-:Y:S01]  /*47f0*/  UMOV UR10, 0x0 ;  /* 0x00000000000a7882 */ /* 0x000fe20000000000 */
[----:B------:R-:W-:Y:S03]  /*4800*/  UMOV UR11, 0x10000000 ;  /* 0x10000000000b7882 */ /* 0x000fe60000000000 */
[----:B------:R-:W3:Y:S01]  /*4810*/  LDC.64 R10, c[0x0][0xb18] ;  /* 0x0002c600ff0a7b82 */ /* 0x000ee20000000a00 */
[----:B------:R-:W-:Y:S01]  /*4820*/  @!UP1 UIADD3 UR18, UPT, UPT, UR34, 0x40, URZ ;  /* 0x0000004022129890 */ /* 0x000fe2000fffe0ff */
[----:B------:R-:W-:Y:S01]  /*4830*/  @P3 SHF.R.U32.HI R24, RZ, 0x10, R29 ;  /* 0x00000010ff183819 */ /* 0x000fe2000001161d */
[----:B------:R-:W-:Y:S01]  /*4840*/  @!UP1 UIADD3 UR16, UPT, UPT, UR7, 0x2200, URZ ;  /* 0x0000220007109890 */ /* 0x000fe2000fffe0ff */
[----:B------:R-:W-:Y:S01]  /*4850*/  VIADD R27, R27, 0x1 ;  /* 0x000000011b1b7836 */ /* 0x000fe20000000000 */
[----:B------:R-:W-:Y:S03]  /*4860*/  VOTEU.ALL UP1, P4 ;  /* 0x0000000000ff7886 */ /* 0x000fe60002020000 */
[----:B------:R-:W5:Y:S01]  /*4870*/  @!P1 LDC R0, c[0x0][0xb20] ;  /* 0x0002c800ff009b82 */ /* 0x000f620000000800 */
[----:B------:R-:W-:Y:S01]  /*4880*/  UMOV UR19, UR35 ;  /* 0x0000002300137c82 */ /* 0x000fe20008000000 */
[----:B------:R-:W-:Y:S01]  /*4890*/  IMAD.U32 R21, RZ, RZ, UR8 ;  /* 0x00000008ff157e24 */ /* 0x000fe2000f8e00ff */
[----:B------:R-:W-:Y:S05]  /*48a0*/  UMOV UR20, UR36 ;  /* 0x0000002400147c82 */ /* 0x000fea0008000000 */
[----:B-1----:R-:W1:Y:S01]  /*48b0*/  @!P1 LDC R3, c[0x0][0xb0c] ;  /* 0x0002c300ff039b82 */ /* 0x002e620000000800 */
[----:B------:R-:W-:Y:S01]  /*48c0*/  IMAD.U32 R20, RZ, RZ, UR9 ;  /* 0x00000009ff147e24 */ /* 0x000fe2000f8e00ff */
[----:B------:R-:W-:Y:S01]  /*48d0*/  UPRMT UR8, UR37, 0x654, UR17 ;  /* 0x0000065425087896 */ /* 0x000fe20008000011 */
[----:B------:R-:W-:Y:S03]  /*48e0*/  @!P4 R2UR UR15, R21 ;  /* 0x00000000150fc2ca */ /* 0x000fe600000e0000 */
[----:B------:R-:W-:Y:S01]  /*48f0*/  @!P4 R2UR UR14, R20 ;  /* 0x00000000140ec2ca */ /* 0x000fe200000e0000 */
[----:B------:R-:W-:Y:S11]  /*4900*/  @!P4 IMAD.MOV.U32 R20, RZ, RZ, 0x1000 ;  /* 0x00001000ff14c424 */ /* 0x000ff600078e00ff */
[----:B------:R-:W-:Y:S01]  /*4910*/  @!UPT UIADD3 URZ, UPT, UPT, URZ, URZ, URZ ;  /* 0x000000fffffff290 */ /* 0x000fe2000fffe0ff */
[----:B------:R1:W-:Y:S01]  /*4920*/  @!UP1 UTMALDG.3D [UR16], [UR14], desc[UR10] ;  /* 0x00000a100e0095b4 */ /* 0x0003e20008011000 */
[----:B------:R1:W-:Y:S02]  /*4930*/  @!P4 SYNCS.ARRIVE.TRANS64.RED.A0TR RZ, [UR7+0x90], R20 ;  /* 0x00009014ffffc9a7 */ /* 0x0003e40008300407 */
[----:B-1----:R-:W-:Y:S01]  /*4940*/  @!P1 ISETP.NE.AND P2, PT, R3, 0x1, PT ;  /* 0x000000010300980c */ /* 0x002fe20003f45270 */
[C---:B--2---:R-:W-:Y:S01]  /*4950*/  @!P1 IMAD.HI.U32 R14, R13.reuse, R14, RZ ;  /* 0x0000000e0d0e9227 */ /* 0x044fe200078e00ff */
[----:B---3--:R-:W-:Y:S03]  /*4960*/  @!P1 ISETP.NE.AND P0, PT, R10, 0x1, PT ;  /* 0x000000010a00980c */ /* 0x008fe60003f05270 */
[C---:B------:R-:W-:Y:S01]  /*4970*/  @!P1 IMAD.HI.U32 R11, R8.reuse, R11, RZ ;  /* 0x0000000b080b9227 */ /* 0x040fe200078e00ff */
[----:B------:R-:W-:Y:S04]  /*4980*/  @!P1 SHF.R.U32.HI R14, RZ, R15, R14 ;  /* 0x0000000fff0e9219 */ /* 0x000fe8000001160e */
[----:B-----5:R-:W-:Y:S01]  /*4990*/  @!P1 SHF.R.U32.HI R9, RZ, R0, R11 ;  /* 0x00000000ff099219 */ /* 0x020fe2000001160b */
[----:B------:R-:W-:Y:S01]  /*49a0*/  SYNCS.ARRIVE.TRANS64.RED.A1T0 RZ, [UR8], RZ ;  /* 0x000000ffffff79a7 */ /* 0x000fe20008100408 */
[----:B------:R-:W-:Y:S02]  /*49b0*/  @!P1 SEL R14, R13, R14, !P2 ;  /* 0x0000000e0d0e9207 */ /* 0x000fe40005000000 */
[----:B------:R-:W-:Y:S01]  /*49c0*/  @!P1 SEL R9, R8, R9, !P0 ;  /* 0x0000000908099207 */ /* 0x000fe20004000000 */
[----:B------:R-:W1:Y:S04]  /*49d0*/  SYNCS.PHASECHK.TRANS64.TRYWAIT P5, [UR7+0xb8], R12 ;  /* 0x0000b80cff0075a7 */ /* 0x000e6800080a1107 */
[----:B------:R-:W-:Y:S02]  /*49e0*/  @!P1 IMAD.IADD R0, R9, 0x1, -R14 ;  /* 0x0000000109009824 */ /* 0x000fe400078e0a0e */
[----:B------:R-:W-:Y:S02]  /*49f0*/  @!P1 IMAD.IADD R9, R14, 0x1, -R9 ;  /* 0x000000010e099824 */ /* 0x000fe400078e0a09 */
[----:B------:R-:W-:Y:S02]  /*4a00*/  @!P1 IMAD R13, R0, R3, R13 ;  /* 0x00000003000d9224 */ /* 0x000fe400078e020d */
[----:B------:R-:W-:Y:S01]  /*4a10*/  @!P1 IMAD R8, R9, R10, R8 ;  /* 0x0000000a09089224 */ /* 0x000fe200078e0208 */
[----:B-1----:R-:W-:Y:S06]  /*4a20*/  @!P5 BRA `(.L_x_81) ;  /* 0x00000040002cd947 */ /* 0x002fec0003800000 */
.L_x_179:
[----:B-1----:R-:W-:Y:S01]  /*4a30*/  @!P4 IADD3 R3, P0, PT, R36, 0x580, RZ ;  /* 0x000005802403c810 */ /* 0x002fe20007f1e0ff */
[----:B------:R-:W-:Y:S01]  /*4a40*/  VOTEU.ALL UP1, P4 ;  /* 0x0000000000ff7886 */ /* 0x000fe20002020000 */
[----:B------:R-:W-:Y:S01]  /*4a50*/  UMOV UR18, 0x0 ;  /* 0x0000000000127882 */ /* 0x000fe20000000000 */
[----:B------:R-:W-:Y:S01]  /*4a60*/  UMOV UR19, 0x10000000 ;  /* 0x1000000000137882 */ /* 0x000fe20000000000 */
[----:B------:R-:W-:Y:S01]  /*4a70*/  @!P4 R2UR UR9, R3 ;  /* 0x000000000309c2ca */ /* 0x000fe200000e0000 */
[----:B------:R-:W-:Y:S01]  /*4a80*/  @!P4 IMAD.X R0, RZ, RZ, R37, P0 ;  /* 0x000000ffff00c224 */ /* 0x000fe200000e0625 */
[----:B------:R-:W-:Y:S01]  /*4a90*/  @!UP1 UIADD3 UR10, UPT, UPT, UR34, 0x60, URZ ;  /* 0x00000060220a9890 */ /* 0x000fe2000fffe0ff */
[----:B------:R-:W-:Y:S01]  /*4aa0*/  ISETP.NE.AND P0, PT, R27, 0x2, PT ;  /* 0x000000021b00780c */ /* 0x000fe20003f05270 */
[----:B------:R-:W-:Y:S01]  /*4ab0*/  UMOV UR11, UR35 ;  /* 0x00000023000b7c82 */ /* 0x000fe20008000000 */
[----:B------:R-:W-:Y:S01]  /*4ac0*/  UMOV UR12, UR36 ;  /* 0x00000024000c7c82 */ /* 0x000fe20008000000 */
[----:B------:R-:W-:Y:S01]  /*4ad0*/  @!P4 R2UR UR8, R0 ;  /* 0x000000000008c2ca */ /* 0x000fe200000e0000 */
[----:B------:R-:W-:Y:S01]  /*4ae0*/  IMAD.IADD R20, R8, 0x1, R58 ;  /* 0x0000000108147824 */ /* 0x000fe200078e023a */
[----:B------:R-:W-:Y:S01]  /*4af0*/  @P3 R2UR UR36, R24 ;  /* 0x00000000182432ca */ /* 0x000fe200000e0000 */
[----:B------:R-:W-:Y:S01]  /*4b00*/  IMAD.IADD R21, R13, 0x1, R60 ;  /* 0x000000010d157824 */ /* 0x000fe200078e023c */
[----:B------:R-:W-:Y:S02]  /*4b10*/  SEL R0, RZ, 0x1, P0 ;  /* 0x00000001ff007807 */ /* 0x000fe40000000000 */
[----:B------:R-:W-:Y:S01]  /*4b20*/  LOP3.LUT R32, R32, 0x1, RZ, 0x3c, !PT ;  /* 0x0000000120207812 */ /* 0x000fe200078e3cff */
[----:B------:R-:W-:Y:S01]  /*4b30*/  IMAD.U32 R10, RZ, RZ, UR9 ;  /* 0x00000009ff0a7e24 */ /* 0x000fe2000f8e00ff */
[----:B------:R-:W-:Y:S01]  /*4b40*/  @!UP1 UIADD3 UR9, UPT, UPT, UR7, 0x98, URZ ;  /* 0x0000009807099890 */ /* 0x000fe2000fffe0ff */
[----:B------:R-:W-:Y:S02]  /*4b50*/  LOP3.LUT R25, R25, R0, RZ, 0x3c, !PT ;  /* 0x0000000019197212 */ /* 0x000fe400078e3cff */
[----:B------:R-:W-:Y:S02]  /*4b60*/  SEL R27, R27, RZ, P0 ;  /* 0x000000ff1b1b7207 */ /* 0x000fe40000000000 */
[----:B------:R-:W-:Y:S01]  /*4b70*/  IMAD.U32 R11, RZ, RZ, UR8 ;  /* 0x00000008ff0b7e24 */ /* 0x000fe2000f8e00ff */
[----:B------:R-:W-:Y:S01]  /*4b80*/  @!P4 R2UR UR14, R10 ;  /* 0x000000000a0ec2ca */ /* 0x000fe200000e0000 */
[----:B------:R-:W-:Y:S01]  /*4b90*/  @!UP1 UIADD3 UR8, UPT, UPT, UR7, 0x3200, URZ ;  /* 0x0000320007089890 */ /* 0x000fe2000fffe0ff */
[----:B------:R-:W-:Y:S02]  /*4ba0*/  VOTEU.ALL UP1, P4 ;  /* 0x0000000000ff7886 */ /* 0x000fe40002020000 */
[----:B------:R-:W-:Y:S11]  /*4bb0*/  @!P4 R2UR UR15, R11 ;  /* 0x000000000b0fc2ca */ /* 0x000ff600000e0000 */
[----:B------:R-:W-:Y:S02]  /*4bc0*/  @!UPT UIADD3 URZ, UPT, UPT, URZ, URZ, URZ ;  /* 0x000000fffffff290 */ /* 0x000fe4000fffe0ff */
[----:B------:R2:W-:Y:S01]  /*4bd0*/  @!UP1 UTMALDG.3D [UR8], [UR14], desc[UR18] ;  /* 0x000012080e0095b4 */ /* 0x0005e20008011000 */
[----:B------:R2:W-:Y:S01]  /*4be0*/  @!P4 SYNCS.ARRIVE.TRANS64.RED.A0TR RZ, [UR7+0x98], R23 ;  /* 0x00009817ffffc9a7 */ /* 0x0005e20008300407 */
[----:B------:R-:W-:Y:S01]  /*4bf0*/  UPLOP3.LUT UP1, UPT, UPT, UPT, UPT, 0x80, 0x8 ;  /* 0x000000000008789c */ /* 0x000fe20003f2f070 */
[----:B------:R-:W-:Y:S01]  /*4c00*/  SYNCS.ARRIVE.TRANS64.RED.A1T0 RZ, [UR13], RZ ;  /* 0x000000ffffff79a7 */ /* 0x000fe2000810040d */
[----:B------:R-:W-:Y:S09]  /*4c10*/  @P3 BRA `(.L_x_82) ;  /* 0xfffffff000943947 */ /* 0x000ff2000383ffff */
[----:B------:R-:W-:-:S04]  /*4c20*/  SHF.L.U32 R3, R32, 0x1f, RZ ;  /* 0x0000001f20037819 */ /* 0x000fc800000006ff */
[----:B------:R-:W1:Y:S02]  /*4c30*/  SYNCS.PHASECHK.TRANS64.TRYWAIT P0, [UR7+0xa0], R3 ;  /* 0x0000a003ff0075a7 */ /* 0x000e640008001107 */
[----:B-1----:R-:W-:Y:S05]  /*4c40*/  @!P0 BRA `(.L_x_83) ;  /* 0x0000003c00bc8947 */ /* 0x002fea0003800000 */
.L_x_181:
[----:B------:R-:W3:Y:S02]  /*4c50*/  SYNCS.PHASECHK.TRANS64.TRYWAIT P0, [UR7+0xa8], R3 ;  /* 0x0000a803ff0075a7 */ /* 0x000ee40008001107 */
[----:B---3--:R-:W-:Y:S05]  /*4c60*/  @!P0 BRA `(.L_x_84) ;  /* 0x0000003c00cc8947 */ /* 0x008fea0003800000 */
.L_x_183:
[----:B------:R-:W3:Y:S02]  /*4c70*/  SYNCS.PHASECHK.TRANS64.TRYWAIT P0, [UR7+0xb0], R3 ;  /* 0x0000b003ff0075a7 */ /* 0x000ee40008001107 */
[----:B---3--:R-:W-:Y:S05]  /*4c80*/  @!P0 BRA `(.L_x_85) ;  /* 0x0000003c00dc8947 */ /* 0x008fea0003800000 */
.L_x_185:
[----:B-1----:R-:W-:-:S07]  /*4c90*/  MOV R0, UR7 ;  /* 0x0000000700007c02 */ /* 0x002fce0008000f00 */
.L_x_86:
[----:B-1----:R-:W-:-:S04]  /*4ca0*/  SHF.L.U32 R3, R32, 0x1f, RZ ;  /* 0x0000001f20037819 */ /* 0x002fc800000006ff */
[----:B------:R1:W3:Y:S03]  /*4cb0*/  SYNCS.PHASECHK.TRANS64.TRYWAIT P0, [R0+URZ+0xb8], R3 ;  /* 0x0000b803000075a7 */ /* 0x0002e600080011ff */
[----:B---3--:R-:W-:Y:S05]  /*4cc0*/  @!P0 NANOSLEEP.SYNCS 0x989680 ;  /* 0x009896800000895d */ /* 0x008fea0003900000 */
[----:B------:R-:W3:Y:S02]  /*4cd0*/  @!P0 SYNCS.PHASECHK.TRANS64 P0, [R0+URZ+0xb8], R3 ;  /* 0x0000b803000085a7 */ /* 0x000ee400080010ff */
[----:B--23--:R-:W-:Y:S05]  /*4ce0*/  @P0 EXIT ;  /* 0x000000000000094d */ /* 0x00cfea0003800000 */
[----:B------:R-:W-:Y:S05]  /*4cf0*/  BRA `(.L_x_86) ;  /* 0xfffffffc00e87947 */ /* 0x000fea000383ffff */
.L_x_71:
[----:B------:R-:W-:-:S06]  /*4d00*/  UISETP.GE.AND UP1, UPT, UR8, 0x4, UPT ;  /* 0x000000040800788c */ /* 0x000fcc000bf26270 */
[----:B------:R-:W-:-:S13]  /*4d10*/  PLOP3.LUT P0, PT, PT, PT, UP1, 0x80, 0x8 ;  /* 0x000000000008781c */ /* 0x000fda0003f0f018 */
[----:B------:R-:W-:Y:S05]  /*4d20*/  @!P0 EXIT ;  /* 0x000000000000894d */ /* 0x000fea0003800000 */
[----:B------:R-:W-:Y:S01]  /*4d30*/  BAR.SYNC.DEFER_BLOCKING 0x6, 0xa0 ;  /* 0x0182800000007b1d */ /* 0x000fe20000010000 */
[C---:B------:R-:W-:Y:S01]  /*4d40*/  IMAD.SHL.U32 R7, R72.reuse, 0x20, RZ ;  /* 0x0000002048077824 */ /* 0x040fe200078e00ff */
[C---:B------:R-:W-:Y:S01]  /*4d50*/  LOP3.LUT P0, RZ, R72.reuse, 0x4, RZ, 0xc0, !PT ;  /* 0x0000000448ff7812 */ /* 0x040fe2000780c0ff */
[C---:B------:R-:W-:Y:S01]  /*4d60*/  IMAD.SHL.U32 R64, R72.reuse, 0x10, RZ ;  /* 0x0000001048407824 */ /* 0x040fe200078e00ff */
[----:B------:R-:W-:Y:S01]  /*4d70*/  CS2R R68, SRZ ;  /* 0x0000000000447805 */ /* 0x000fe2000001ff00 */
[C---:B------:R-:W-:Y:S01]  /*4d80*/  IMAD.SHL.U32 R5, R72.reuse, 0x4, RZ ;  /* 0x0000000448057824 */ /* 0x040fe200078e00ff */
[----:B------:R-:W-:Y:S02]  /*4d90*/  UMOV UR48, 0x400 ;  /* 0x0000040000307882 */ /* 0x000fe40000000000 */
[----:B------:R-:W1:Y:S01]  /*4da0*/  LDC R63, c[0x0][0x370] ;  /* 0x0000dc00ff3f7b82 */ /* 0x000e620000000800 */
[----:B------:R-:W-:Y:S01]  /*4db0*/  ULEA UR48, UR37, UR48, 0x18 ;  /* 0x0000003025307291 */ /* 0x000fe2000f8ec0ff */
[----:B------:R-:W-:Y:S01]  /*4dc0*/  LOP3.LUT R0, R7, 0xc0, RZ, 0xc0, !PT ;  /* 0x000000c007007812 */ /* 0x000fe200078ec0ff */
[----:B------:R-:W-:Y:S01]  /*4dd0*/  IMAD.U32 R32, R72, 0x10000, RZ ;  /* 0x0001000048207824 */ /* 0x000fe200078e00ff */
[----:B------:R-:W-:Y:S01]  /*4de0*/  LOP3.LUT R64, R64, 0x600, RZ, 0xc0, !PT ;  /* 0x0000060040407812 */ /* 0x000fe200078ec0ff */
[----:B------:R-:W-:Y:S01]  /*4df0*/  UIADD3 UR4, UPT, UPT, UR48, 0x200, URZ ;  /* 0x0000020030047890 */ /* 0x000fe2000fffe0ff */
[----:B------:R-:W-:Y:S01]  /*4e00*/  LOP3.LUT R5, R0, 0x18, R5, 0xf8, !PT ;  /* 0x0000001800057812 */ /* 0x000fe200078ef805 */
[----:B------:R-:W-:Y:S01]  /*4e10*/  IMAD.MOV.U32 R71, RZ, RZ, 0x20 ;  /* 0x00000020ff477424 */ /* 0x000fe200078e00ff */
[----:B------:R-:W2:Y:S01]  /*4e20*/  LDC R28, c[0x0][0xb0c] ;  /* 0x0002c300ff1c7b82 */ /* 0x000ea20000000800 */
[----:B------:R-:W-:Y:S01]  /*4e30*/  SHF.R.U32.HI R0, RZ, 0x1, R72 ;  /* 0x00000001ff007819 */ /* 0x000fe20000011648 */
[----:B------:R-:W-:Y:S01]  /*4e40*/  IMAD.MOV.U32 R70, RZ, RZ, 0x1 ;  /* 0x00000001ff467424 */ /* 0x000fe200078e00ff */
[--C-:B------:R-:W-:Y:S01]  /*4e50*/  LOP3.LUT R64, R64, 0x20, R7.reuse, 0xf8, !PT ;  /* 0x0000002040407812 */ /* 0x100fe200078ef807 */
[----:B------:R-:W-:Y:S01]  /*4e60*/  IMAD.MOV.U32 R30, RZ, RZ, RZ ;  /* 0x000000ffff1e7224 */ /* 0x000fe200078e00ff */
[----:B------:R-:W-:Y:S01]  /*4e70*/  LOP3.LUT R32, R32, 0x600000, RZ, 0xc0, !PT ;  /* 0x0060000020207812 */ /* 0x000fe200078ec0ff */
[----:B------:R-:W-:Y:S01]  /*4e80*/  IMAD.MOV.U32 R75, RZ, RZ, RZ ;  /* 0x000000ffff4b7224 */ /* 0x000fe200078e00ff */
[----:B------:R-:W-:Y:S01]  /*4e90*/  LOP3.LUT R5, R5, 0x8, R0, 0x78, !PT ;  /* 0x0000000805057812 */ /* 0x000fe200078e7800 */
[----:B------:R-:W4:Y:S01]  /*4ea0*/  LDC R61, c[0x0][0xb20] ;  /* 0x0002c800ff3d7b82 */ /* 0x000f220000000800 */
[----:B------:R-:W3:Y:S01]  /*4eb0*/  LDS R3, [UR48+0x180] ;  /* 0x00018030ff037984 */ /* 0x000ee20008000800 */
[----:B------:R-:W-:Y:S01]  /*4ec0*/  LOP3.LUT R64, R64, 0x100, R7, 0xf8, !PT ;  /* 0x0000010040407812 */ /* 0x000fe200078ef807 */
[----:B------:R-:W-:Y:S01]  /*4ed0*/  IMAD.U32 R66, RZ, RZ, UR4 ;  /* 0x00000004ff427e24 */ /* 0x000fe2000f8e00ff */
[----:B------:R-:W-:Y:S01]  /*4ee0*/  LOP3.LUT R72, R72, 0x60, RZ, 0xc0, !PT ;  /* 0x0000006048487812 */ /* 0x000fe200078ec0ff */
[----:B------:R-:W1:Y:S01]  /*4ef0*/  LDCU.64 UR52, c[0x0][0x348] ;  /* 0x00006900ff3477ac */ /* 0x000e620008000a00 */
[----:B------:R-:W-:-:S02]  /*4f00*/  LOP3.LUT R64, R64, R5, RZ, 0xfc, !PT ;  /* 0x0000000540407212 */ /* 0x000fc400078efcff */
[----:B------:R-:W1:Y:S01]  /*4f10*/  LDC R27, c[0x0][0xb30] ;  /* 0x0002cc00ff1b7b82 */ /* 0x000e620000000800 */
[----:B------:R-:W-:Y:S01]  /*4f20*/  SEL R71, R71, 0xffffffe0, !P0 ;  /* 0xffffffe047477807 */ /* 0x000fe20004000000 */
[----:B------:R-:W1:Y:S01]  /*4f30*/  LDCU.64 UR38, c[0x0][0x888] ;  /* 0x00011100ff2677ac */ /* 0x000e620008000a00 */
[----:B------:R-:W1:Y:S05]  /*4f40*/  LDCU.64 UR44, c[0x0][0x890] ;  /* 0x00011200ff2c77ac */ /* 0x000e6a0008000a00 */
[----:B------:R-:W1:Y:S01]  /*4f50*/  LDC.64 R56, c[0x0][0xb10] ;  /* 0x0002c400ff387b82 */ /* 0x000e620000000a00 */
[----:B------:R-:W-:Y:S01]  /*4f60*/  UMOV UR49, URZ ;  /* 0x000000ff00317c82 */ /* 0x000fe20008000000 */
[----:B------:R-:W-:-:S06]  /*4f70*/  UMOV UR51, URZ ;  /* 0x000000ff00337c82 */ /* 0x000fcc0008000000 */
[----:B------:R-:W1:Y:S08]  /*4f80*/  LDC.64 R24, c[0x0][0xb18] ;  /* 0x0002c600ff187b82 */ /* 0x000e700000000a00 */
[----:B------:R-:W1:Y:S08]  /*4f90*/  LDC.64 R22, c[0x0][0xb28] ;  /* 0x0002ca00ff167b82 */ /* 0x000e700000000a00 */
[----:B------:R-:W1:Y:S01]  /*4fa0*/  LDC.64 R54, c[0x0][0x8b0] ;  /* 0x00022c00ff367b82 */ /* 0x000e620000000a00 */
[----:B---3--:R-:W-:-:S07]  /*4fb0*/  IMAD.IADD R32, R3, 0x1, R32 ;  /* 0x0000000103207824 */ /* 0x008fce00078e0220 */
[----:B------:R-:W3:Y:S08]  /*4fc0*/  LDC.64 R52, c[0x0][0x8a8] ;  /* 0x00022a00ff347b82 */ /* 0x000ef00000000a00 */
[----:B--2-4-:R-:W1:Y:S02]  /*4fd0*/  LDC R62, c[0x0][0x374] ;  /* 0x0000dd00ff3e7b82 */ /* 0x014e640000000800 */
.L_x_130:
[C---:B------:R-:W-:Y:S02]  /*4fe0*/  LEA R0, R75.reuse, UR48, 0x3 ;  /* 0x000000304b007c11 */ /* 0x040fe4000f8e18ff */
[----:B------:R-:W-:Y:S02]  /*4ff0*/  SHF.L.U32 R3, R68, 0x1f, RZ ;  /* 0x0000001f44037819 */ /* 0x000fe400000006ff */
[----:B------:R-:W-:Y:S02]  /*5000*/  LEA R16, R75, UR48, 0x4 ;  /* 0x000000304b107c11 */ /* 0x000fe4000f8e20ff */
[----:B------:R-:W2:Y:S02]  /*5010*/  SYNCS.PHASECHK.TRANS64.TRYWAIT P0, [R0+URZ+0xd0], R3 ;  /* 0x0000d003000075a7 */ /* 0x000ea400080011ff */
[----:B-12---:R-:W-:Y:S05]  /*5020*/  @!P0 BRA `(.L_x_87) ;  /* 0x0000003c000c8947 */ /* 0x006fea0003800000 */
.L_x_186:
[----:B------:R-:W4:Y:S01]  /*5030*/  LDC.64 R12, c[0x0][0xb10] ;  /* 0x0002c400ff0c7b82 */ /* 0x000f220000000a00 */
[----:B------:R-:W3:Y:S01]  /*5040*/  LDS.128 R16, [R16+0x160] ;  /* 0x0001600010107984 */ /* 0x000ee20000000c00 */
[----:B-1----:R-:W-:Y:S01]  /*5050*/  ISETP.NE.AND P1, PT, R27, 0x1, PT ;  /* 0x000000011b00780c */ /* 0x002fe20003f25270 */
[----:B--2---:R-:W-:Y:S01]  /*5060*/  VIADD R0, R0, 0xe0 ;  /* 0x000000e000007836 */ /* 0x004fe20000000000 */
[----:B------:R-:W-:Y:S04]  /*5070*/  ISETP.GE.AND P0, PT, R26, 0x1, PT ;  /* 0x000000011a00780c */ /* 0x000fe80003f06270 */
[----:B------:R-:W1:Y:S01]  /*5080*/  LDC.64 R10, c[0x0][0xb18] ;  /* 0x0002c600ff0a7b82 */ /* 0x000e620000000a00 */
[----:B------:R-:W-:Y:S01]  /*5090*/  PRMT R0, RZ, 0x654, R0 ;  /* 0x00000654ff007816 */ /* 0x000fe20000000000 */
[----:B------:R-:W-:Y:S01]  /*50a0*/  @!PT LDS RZ, [RZ] ;  /* 0x00000000fffff984 */ /* 0x000fe20000000800 */
[----:B------:R-:W-:Y:S01]  /*50b0*/  @!PT LDS RZ, [RZ] ;  /* 0x00000000fffff984 */ /* 0x000fe20000000800 */
[----:B------:R-:W-:Y:S01]  /*50c0*/  @!PT LDS RZ, [RZ] ;  /* 0x00000000fffff984 */ /* 0x000fe20000000800 */
[----:B------:R-:W-:Y:S01]  /*50d0*/  @!PT LDS RZ, [RZ] ;  /* 0x00000000fffff984 */ /* 0x000fe20000000800 */
[----:B------:R2:W-:Y:S06]  /*50e0*/  MEMBAR.ALL.CTA ;  /* 0x0000000000007992 */ /* 0x0005ec0000008000 */
[----:B--2---:R-:W2:Y:S01]  /*50f0*/  FENCE.VIEW.ASYNC.S ;  /* 0x00000000000073c6 */ /* 0x004ea20000000000 */
[----:B------:R-:W1:Y:S08]  /*5100*/  @!P1 LDC R14, c[0x0][0xb20] ;  /* 0x0002c800ff0e9b82 */ /* 0x000e700000000800 */
[----:B------:R-:W1:Y:S01]  /*5110*/  @!P1 LDC R9, c[0x0][0xb0c] ;  /* 0x0002c300ff099b82 */ /* 0x000e620000000800 */
[----:B--2---:R2:W-:Y:S01]  /*5120*/  SYNCS.ARRIVE.TRANS64.RED.A1T0 RZ, [R0+URZ], RZ ;  /* 0x000000ff00ff79a7 */ /* 0x0045e200081004ff */
[----:B---3--:R-:W-:Y:S04]  /*5130*/  LOP3.LUT P4, RZ, R18, 0x1, RZ, 0xc0, !PT ;  /* 0x0000000112ff7812 */ /* 0x008fe8000788c0ff */
[----:B------:R-:W-:Y:S09]  /*5140*/  P2R R73, PR, RZ, 0x10 ;  /* 0x00000010ff497803 */ /* 0x000ff20000000000 */
[----:B------:R-:W-:Y:S02]  /*5150*/  @P4 MOV R31, R16 ;  /* 0x00000010001f4202 */ /* 0x000fe40000000f00 */
[----:B------:R-:W-:Y:S01]  /*5160*/  @P4 LOP3.LUT R29, R17, 0xffff, RZ, 0xc0, !PT ;  /* 0x0000ffff111d4812 */ /* 0x000fe200078ec0ff */
[----:B--2-4-:R-:W-:Y:S06]  /*5170*/  @!P0 BRA `(.L_x_88) ;  /* 0x0000000000a48947 */ /* 0x014fec0003800000 */
[----:B------:R-:W-:Y:S01]  /*5180*/  IMAD.HI.U32 R36, R62, R25, RZ ;  /* 0x000000193e247227 */ /* 0x000fe200078e00ff */
[----:B------:R-:W-:Y:S02]  /*5190*/  ISETP.NE.AND P0, PT, R24, 0x1, PT ;  /* 0x000000011800780c */ /* 0x000fe40003f05270 */
[----:B------:R-:W-:Y:S01]  /*51a0*/  ISETP.NE.AND P2, PT, R26, 0x1, PT ;  /* 0x000000011a00780c */ /* 0x000fe20003f45270 */
[-C--:B------:R-:W-:Y:S01]  /*51b0*/  IMAD.HI.U32 R34, R63, R56.reuse, RZ ;  /* 0x000000383f227227 */ /* 0x080fe200078e00ff */
[----:B------:R-:W-:Y:S02]  /*51c0*/  SHF.R.U32.HI R37, RZ, R61, R36 ;  /* 0x0000003dff257219 */ /* 0x000fe40000011624 */
[----:B------:R-:W-:Y:S01]  /*51d0*/  ISETP.NE.AND P3, PT, R28, 0x1, PT ;  /* 0x000000011c00780c */ /* 0x000fe20003f65270 */
[----:B------:R-:W-:Y:S01]  /*51e0*/  IMAD.HI.U32 R40, R29, R25, RZ ;  /* 0x000000191d287227 */ /* 0x000fe200078e00ff */
[----:B------:R-:W-:Y:S02]  /*51f0*/  SHF.R.U32.HI R34, RZ, R57, R34 ;  /* 0x00000039ff227219 */ /* 0x000fe40000011622 */
[----:B------:R-:W-:Y:S01]  /*5200*/  SEL R3, R62, R37, !P0 ;  /* 0x000000253e037207 */ /* 0x000fe20004000000 */
[----:B------:R-:W-:Y:S01]  /*5210*/  IMAD.HI.U32 R38, R31, R56, RZ ;  /* 0x000000381f267227 */ /* 0x000fe200078e00ff */
[----:B------:R-:W-:Y:S03]  /*5220*/  SEL R7, R63, R34, !P3 ;  /* 0x000000223f077207 */ /* 0x000fe60005800000 */
[-C--:B------:R-:W-:Y:S01]  /*5230*/  IMAD.HI.U32 R34, R3, R22.reuse, RZ ;  /* 0x0000001603227227 */ /* 0x080fe200078e00ff */
[----:B------:R-:W-:Y:S03]  /*5240*/  SHF.R.U32.HI R38, RZ, R57, R38 ;  /* 0x00000039ff267219 */ /* 0x000fe60000011626 */
[----:B------:R-:W-:Y:S01]  /*5250*/  IMAD.HI.U32 R36, R7, R22, RZ ;  /* 0x0000001607247227 */ /* 0x000fe200078e00ff */
[----:B------:R-:W-:Y:S02]  /*5260*/  @P2 SHF.R.U32.HI R3, RZ, R23, R34 ;  /* 0x00000017ff032219 */ /* 0x000fe40000011622 */
[----:B------:R-:W-:Y:S02]  /*5270*/  SHF.R.U32.HI R34, RZ, R61, R40 ;  /* 0x0000003dff227219 */ /* 0x000fe40000011628 */
[----:B------:R-:W-:Y:S01]  /*5280*/  @P2 SHF.R.U32.HI R7, RZ, R23, R36 ;  /* 0x00000017ff072219 */ /* 0x000fe20000011624 */
[C---:B------:R-:W-:Y:S01]  /*5290*/  IMAD R2, R26.reuse, R3, RZ ;  /* 0x000000031a027224 */ /* 0x040fe200078e02ff */
[----:B------:R-:W-:Y:S02]  /*52a0*/  SEL R5, R29, R34, !P0 ;  /* 0x000000221d057207 */ /* 0x000fe40004000000 */
[----:B------:R-:W-:Y:S01]  /*52b0*/  SEL R3, R31, R38, !P3 ;  /* 0x000000261f037207 */ /* 0x000fe20005800000 */
[----:B------:R-:W-:Y:S01]  /*52c0*/  IMAD R4, R26, R7, RZ ;  /* 0x000000071a047224 */ /* 0x000fe200078e02ff */
[C---:B------:R-:W-:Y:S01]  /*52d0*/  ISETP.GE.AND P0, PT, R5.reuse, R2, PT ;  /* 0x000000020500720c */ /* 0x040fe20003f06270 */
[----:B------:R-:W-:Y:S03]  /*52e0*/  IMAD.HI.U32 R6, R5, R22, RZ ;  /* 0x0000001605067227 */ /* 0x000fe600078e00ff */
[----:B------:R-:W-:Y:S01]  /*52f0*/  ISETP.GE.OR P0, PT, R3, R4, P0 ;  /* 0x000000040300720c */ /* 0x000fe20000706670 */
[----:B------:R-:W-:Y:S01]  /*5300*/  IMAD.MOV R4, RZ, RZ, -R3 ;  /* 0x000000ffff047224 */ /* 0x000fe200078e0a03 */
[-C--:B------:R-:W-:Y:S03]  /*5310*/  SHF.R.U32.HI R6, RZ, R23.reuse, R6 ;  /* 0x00000017ff067219 */ /* 0x080fe60000011606 */
[----:B------:R-:W-:Y:S01]  /*5320*/  IMAD R31, R28, R4, R31 ;  /* 0x000000041c1f7224 */ /* 0x000fe200078e021f */
[----:B------:R-:W-:Y:S05]  /*5330*/  SEL R15, R5, R6, !P2 ;  /* 0x00000006050f7207 */ /* 0x000fea0005000000 */
[----:B------:R-:W-:Y:S02]  /*5340*/  IMAD.MOV R6, RZ, RZ, -R15 ;  /* 0x000000ffff067224 */ /* 0x000fe400078e0a0f */
[C---:B------:R-:W-:Y:S04]  /*5350*/  @!P0 IMAD.HI.U32 R2, R3.reuse, R22, RZ ;  /* 0x0000001603028227 */ /* 0x040fe800078e00ff */
[----:B------:R-:W-:Y:S01]  /*5360*/  IMAD R6, R26, R6, R5 ;  /* 0x000000061a067224 */ /* 0x000fe200078e0205 */
[----:B------:R-:W-:Y:S04]  /*5370*/  @!P0 SHF.R.U32.HI R2, RZ, R23, R2 ;  /* 0x00000017ff028219 */ /* 0x000fe80000011602 */
[----:B------:R-:W-:Y:S02]  /*5380*/  @!P0 SEL R0, R3, R2, !P2 ;  /* 0x0000000203008207 */ /* 0x000fe40005000000 */
[----:B------:R-:W-:Y:S02]  /*5390*/  IADD3 R2, PT, PT, -R5, RZ, RZ ;  /* 0x000000ff05027210 */ /* 0x000fe40007ffe1ff */
[----:B------:R-:W-:Y:S01]  /*53a0*/  @!P0 IADD3 R8, PT, PT, R15, -R0, RZ ;  /* 0x800000000f088210 */ /* 0x000fe20007ffe0ff */
[----:B------:R-:W-:Y:S02]  /*53b0*/  @!P0 IMAD R0, R7, R6, R0 ;  /* 0x0000000607008224 */ /* 0x000fe400078e0200 */
[----:B------:R-:W-:Y:S02]  /*53c0*/  IMAD R29, R24, R2, R29 ;  /* 0x00000002181d7224 */ /* 0x000fe400078e021d */
[----:B------:R-:W-:Y:S02]  /*53d0*/  @!P0 IMAD R5, R8, R26, R3 ;  /* 0x0000001a08058224 */ /* 0x000fe400078e0203 */
[----:B------:R-:W-:Y:S04]  /*53e0*/  @!P0 IMAD.MOV.U32 R3, RZ, RZ, R0 ;  /* 0x000000ffff038224 */ /* 0x000fe800078e0000 */
[----:B------:R-:W-:Y:S02]  /*53f0*/  IMAD R31, R3, R28, R31 ;  /* 0x0000001c031f7224 */ /* 0x000fe400078e021f */
[----:B------:R-:W-:Y:S07]  /*5400*/  IMAD R29, R5, R24, R29 ;  /* 0x00000018051d7224 */ /* 0x000fee00078e021d */
.L_x_88:
[----:B-1----:R-:W-:Y:S01]  /*5410*/  @!P1 ISETP.NE.AND P0, PT, R10, 0x1, PT ;  /* 0x000000010a00980c */ /* 0x002fe20003f05270 */
[----:B------:R-:W-:Y:S01]  /*5420*/  @!P1 IMAD.HI.U32 R3, R29, R11, RZ ;  /* 0x0000000b1d039227 */ /* 0x000fe200078e00ff */
[----:B------:R-:W-:Y:S01]  /*5430*/  R2UR UR42, R21 ;  /* 0x00000000152a72ca */ /* 0x000fe200000e0000 */
[----:B------:R-:W-:Y:S01]  /*5440*/  BSSY.RECONVERGENT B6, `(.L_x_89) ;  /* 0x0000031000067945 */ /* 0x000fe20003800200 */
[----:B------:R-:W-:Y:S01]  /*5450*/  R2UR UR41, R20 ;  /* 0x00000000142972ca */ /* 0x000fe200000e0000 */
[----:B------:R-:W-:Y:S01]  /*5460*/  @!P1 IMAD.HI.U32 R0, R31, R12, RZ ;  /* 0x0000000c1f009227 */ /* 0x000fe200078e00ff */
[----:B------:R-:W-:Y:S02]  /*5470*/  @!P1 SHF.R.U32.HI R2, RZ, R14, R3 ;  /* 0x0000000eff029219 */ /* 0x000fe40000011603 */
[----:B------:R-:W-:Y:S01]  /*5480*/  @!P1 ISETP.NE.AND P2, PT, R9, 0x1, PT ;  /* 0x000000010900980c */ /* 0x000fe20003f45270 */
[----:B------:R-:W-:Y:S01]  /*5490*/  VIADD R75, R75, 0x1 ;  /* 0x000000014b4b7836 */ /* 0x000fe20000000000 */
[----:B------:R-:W-:Y:S02]  /*54a0*/  @!P1 SEL R2, R29, R2, !P0 ;  /* 0x000000021d029207 */ /* 0x000fe40004000000 */
[----:B------:R-:W-:Y:S02]  /*54b0*/  @!P1 SHF.R.U32.HI R0, RZ, R13, R0 ;  /* 0x0000000dff009219 */ /* 0x000fe40000011600 */
[----:B------:R-:W-:Y:S01]  /*54c0*/  LOP3.LUT P0, RZ, R66, 0x1b0, RZ, 0xc0, !PT ;  /* 0x000001b042ff7812 */ /* 0x000fe2000780c0ff */
[----:B------:R-:W-:Y:S01]  /*54d0*/  USHF.L.U32 UR42, UR42, 0x6, URZ ;  /* 0x000000062a2a7899 */ /* 0x000fe200080006ff */
[----:B------:R-:W-:Y:S01]  /*54e0*/  @!P1 SEL R3, R31, R0, !P2 ;  /* 0x000000001f039207 */ /* 0x000fe20005000000 */
[----:B------:R-:W-:Y:S01]  /*54f0*/  USHF.L.U32 UR41, UR41, 0x7, URZ ;  /* 0x0000000729297899 */ /* 0x000fe200080006ff */
[----:B------:R-:W-:Y:S03]  /*5500*/  @P4 SHF.R.U32.HI R67, RZ, 0x10, R17 ;  /* 0x00000010ff434819 */ /* 0x000fe60000011611 */
[----:B------:R-:W-:Y:S02]  /*5510*/  @!P1 IMAD.IADD R0, R2, 0x1, -R3 ;  /* 0x0000000102009824 */ /* 0x000fe400078e0a03 */
[----:B------:R-:W-:Y:S02]  /*5520*/  @!P1 IMAD.IADD R2, R3, 0x1, -R2 ;  /* 0x0000000103029824 */ /* 0x000fe400078e0a02 */
[----:B------:R-:W-:Y:S02]  /*5530*/  @!P1 IMAD R31, R0, R9, R31 ;  /* 0x00000009001f9224 */ /* 0x000fe400078e021f */
[----:B------:R-:W-:Y:S01]  /*5540*/  @!P1 IMAD R29, R2, R10, R29 ;  /* 0x0000000a021d9224 */ /* 0x000fe200078e021d */
[----:B------:R-:W-:Y:S06]  /*5550*/  @!P0 BRA `(.L_x_90) ;  /* 0x00000000007c8947 */ /* 0x000fec0003800000 */
[----:B------:R-:W1:Y:S01]  /*5560*/  LDCU.64 UR8, c[0x4][0x80] ;  /* 0x01001000ff0877ac */ /* 0x000e620008000a00 */
[----:B------:R-:W-:Y:S01]  /*5570*/  MOV R2, 0x0 ;  /* 0x0000000000027802 */ /* 0x000fe20000000f00 */
[----:B------:R-:W-:Y:S02]  /*5580*/  HFMA2 R12, -RZ, RZ, 0, 5.9604644775390625e-08 ;  /* 0x00000001ff0c7431 */ /* 0x000fe400000001ff */
[----:B------:R-:W-:Y:S01]  /*5590*/  IMAD.MOV.U32 R8, RZ, RZ, 0x70 ;  /* 0x00000070ff087424 */ /* 0x000fe200078e00ff */
[----:B------:R2:W3:Y:S01]  /*55a0*/  LDC.64 R14, c[0x4][R2] ;  /* 0x01000000020e7b82 */ /* 0x0004e20000000a00 */
[----:B------:R-:W4:Y:S01]  /*55b0*/  LDCU.64 UR6, c[0x4][0x88] ;  /* 0x01001100ff0677ac */ /* 0x000f220008000a00 */
[----:B------:R-:W-:Y:S01]  /*55c0*/  IMAD.MOV.U32 R13, RZ, RZ, RZ ;  /* 0x000000ffff0d7224 */ /* 0x000fe200078e00ff */
[----:B------:R-:W2:Y:S01]  /*55d0*/  LDCU.64 UR4, c[0x4][0x8] ;  /* 0x01000100ff0477ac */ /* 0x000ea20008000a00 */
[----:B-1----:R-:W-:Y:S01]  /*55e0*/  MOV R5, UR9 ;  /* 0x0000000900057c02 */ /* 0x002fe20008000f00 */
[----:B------:R-:W-:Y:S01]  /*55f0*/  IMAD.U32 R4, RZ, RZ, UR8 ;  /* 0x00000008ff047e24 */ /* 0x000fe2000f8e00ff */
[----:B----4-:R-:W-:Y:S01]  /*5600*/  MOV R7, UR7 ;  /* 0x0000000700077c02 */ /* 0x010fe20008000f00 */
[----:B------:R-:W-:Y:S01]  /*5610*/  IMAD.U32 R6, RZ, RZ, UR6 ;  /* 0x00000006ff067e24 */ /* 0x000fe2000f8e00ff */
[----:B--2---:R-:W-:Y:S01]  /*5620*/  MOV R11, UR5 ;  /* 0x00000005000b7c02 */ /* 0x004fe20008000f00 */
[----:B------:R-:W-:Y:S02]  /*5630*/  IMAD.U32 R10, RZ, RZ, UR4 ;  /* 0x00000004ff0a7e24 */ /* 0x000fe4000f8e00ff */
[----:B------:R-:W-:Y:S07]  /*5640*/  LEPC R20, `(.L_x_91) ;  /* 0x000000001014794e */ /* 0x000fee0000000000 */
[----:B---3-5:R-:W-:Y:S05]  /*5650*/  CALL.ABS.NOINC R14 ;  /* 0x000000000e007343 */ /* 0x028fea0003c00000 */
.L_x_91:
[----:B------:R-:W1:Y:S01]  /*5660*/  LDCU.64 UR8, c[0x4][0x80] ;  /* 0x01001000ff0877ac */ /* 0x000e620008000a00 */
[----:B------:R-:W2:Y:S01]  /*5670*/  LDC.64 R2, c[0x4][R2] ;  /* 0x0100000002027b82 */ /* 0x000ea20000000a00 */
[----:B------:R-:W-:Y:S02]  /*5680*/  HFMA2 R12, -RZ, RZ, 0, 5.9604644775390625e-08 ;  /* 0x00000001ff0c7431 */ /* 0x000fe400000001ff */
[----:B------:R-:W-:Y:S02]  /*5690*/  IMAD.MOV.U32 R8, RZ, RZ, 0x70 ;  /* 0x00000070ff087424 */ /* 0x000fe400078e00ff */
[----:B------:R-:W-:Y:S01]  /*56a0*/  IMAD.MOV.U32 R13, RZ, RZ, RZ ;  /* 0x000000ffff0d7224 */ /* 0x000fe200078e00ff */
[----:B------:R-:W3:Y:S01]  /*56b0*/  LDCU.64 UR6, c[0x4][0x88] ;  /* 0x01001100ff0677ac */ /* 0x000ee20008000a00 */
[----:B------:R-:W4:Y:S01]  /*56c0*/  LDCU.64 UR4, c[0x4][0x8] ;  /* 0x01000100ff0477ac */ /* 0x000f220008000a00 */
[----:B-1----:R-:W-:Y:S02]  /*56d0*/  MOV R4, UR8 ;  /* 0x0000000800047c02 */ /* 0x002fe40008000f00 */
[----:B------:R-:W-:Y:S02]  /*56e0*/  MOV R5, UR9 ;  /* 0x0000000900057c02 */ /* 0x000fe40008000f00 */
[----:B---3--:R-:W-:Y:S01]  /*56f0*/  MOV R7, UR7 ;  /* 0x0000000700077c02 */ /* 0x008fe20008000f00 */
[----:B------:R-:W-:Y:S01]  /*5700*/  IMAD.U32 R6, RZ, RZ, UR6 ;  /* 0x00000006ff067e24 */ /* 0x000fe2000f8e00ff */
[----:B----4-:R-:W-:Y:S01]  /*5710*/  MOV R11, UR5 ;  /* 0x00000005000b7c02 */ /* 0x010fe20008000f00 */
[----:B------:R-:W-:Y:S02]  /*5720*/  IMAD.U32 R10, RZ, RZ, UR4 ;  /* 0x00000004ff0a7e24 */ /* 0x000fe4000f8e00ff */
[----:B------:R-:W-:Y:S07]  /*5730*/  LEPC R20, `(.L_x_90) ;  /* 0x000000001014794e */ /* 0x000fee0000000000 */
[----:B--2---:R-:W-:Y:S05]  /*5740*/  CALL.ABS.NOINC R2 ;  /* 0x0000000002007343 */ /* 0x004fea0003c00000 */
.L_x_90:
[----:B------:R-:W-:Y:S05]  /*5750*/  BSYNC.RECONVERGENT B6 ;  /* 0x0000000000067941 */ /* 0x000fea0003800200 */
.L_x_89:
[----:B------:R-:W-:Y:S01]  /*5760*/  ISETP.NE.U32.AND P4, PT, R54, RZ, PT ;  /* 0x000000ff3600720c */ /* 0x000fe20003f85070 */
[----:B------:R-:W-:Y:S01]  /*5770*/  UISETP.NE.AND UP2, UPT, UR50, URZ, UPT ;  /* 0x000000ff3200728c */ /* 0x000fe2000bf45270 */
[----:B------:R-:W-:Y:S01]  /*5780*/  ISETP.NE.U32.AND P2, PT, RZ, UR38, PT ;  /* 0x00000026ff007c0c */ /* 0x000fe2000bf45070 */
[----:B------:R-:W-:Y:S01]  /*5790*/  UISETP.NE.U32.AND UP1, UPT, UR44, URZ, UPT ;  /* 0x000000ff2c00728c */ /* 0x000fe2000bf25070 */
[----:B------:R-:W-:Y:S01]  /*57a0*/  ISETP.NE.AND.EX P4, PT, R55, RZ, PT, P4 ;  /* 0x000000ff3700720c */ /* 0x000fe20003f85340 */
[----:B------:R-:W-:Y:S01]  /*57b0*/  UPLOP3.LUT UP0, UPT, UPT, UPT, UPT, 0x40, 0x4 ;  /* 0x000000000004789c */ /* 0x000fe20003f0e870 */
[----:B------:R-:W-:Y:S01]  /*57c0*/  ISETP.NE.AND.EX P2, PT, RZ, UR39, PT, P2 ;  /* 0x00000027ff007c0c */ /* 0x000fe2000bf45320 */
[----:B------:R-:W-:Y:S01]  /*57d0*/  UISETP.NE.AND.EX UP1, UPT, UR45, URZ, UPT, UP1 ;  /* 0x000000ff2d00728c */ /* 0x000fe2000bf25310 */
[----:B------:R-:W-:Y:S04]  /*57e0*/  PLOP3.LUT P1, PT, PT, PT, UP2, 0x80, 0x8 ;  /* 0x000000000008781c */ /* 0x000fe80003f2f028 */
[----:B------:R-:W-:Y:S06]  /*57f0*/  @UP2 UPLOP3.LUT UP0, UPT, UPT, UPT, UP1, 0x80, 0x8 ;  /* 0x000000000008289c */ /* 0x000fec0003f0f010 */
[----:B------:R-:W-:Y:S01]  /*5800*/  PLOP3.LUT P0, PT, PT, PT, UP0, 0x80, 0x8 ;  /* 0x000000000008781c */ /* 0x000fe20003f0f008 */
[----:B------:R-:W-:Y:S01]  /*5810*/  @!UPT UIADD3 URZ, UPT, UPT, URZ, URZ, URZ ;  /* 0x000000fffffff290 */ /* 0x000fe2000fffe0ff */
[----:B------:R-:W-:Y:S11]  /*5820*/  BRA.U !UP1, `(.L_x_92) ;  /* 0x0000000109387547 */ /* 0x000ff6000b800000 */
[----:B------:R-:W-:Y:S01]  /*5830*/  UISETP.NE.U32.AND UP0, UPT, UR38, URZ, UPT ;  /* 0x000000ff2600728c */ /* 0x000fe2000bf05070 */
[----:B------:R-:W-:Y:S02]  /*5840*/  HFMA2 R0, -RZ, RZ, 0, 5.9604644775390625e-08 ;  /* 0x00000001ff007431 */ /* 0x000fe400000001ff */
[----:B------:R-:W-:Y:S01]  /*5850*/  IMAD.MOV.U32 R59, RZ, RZ, 0x1 ;  /* 0x00000001ff3b7424 */ /* 0x000fe200078e00ff */
[----:B------:R-:W-:Y:S06]  /*5860*/  UISETP.NE.AND.EX UP0, UPT, UR39, URZ, UPT, UP0 ;  /* 0x000000ff2700728c */ /* 0x000fec000bf05300 */
[----:B------:R-:W-:Y:S05]  /*5870*/  PLOP3.LUT P3, PT, PT, PT, UP0, 0x80, 0x8 ;  /* 0x000000000008781c */ /* 0x000fea0003f6f008 */
[----:B------:R-:W1:Y:S01]  /*5880*/  @UP0 LDCU.64 UR6, c[0x0][0x888] ;  /* 0x00011100ff0607ac */ /* 0x000e620008000a00 */
[----:B------:R-:W-:Y:S07]  /*5890*/  @UP0 UIMAD UR4, UR36, UR44, URZ ;  /* 0x0000002c240402a4 */ /* 0x000fee000f8e02ff */
[----:B------:R-:W-:Y:S01]  /*58a0*/  @!P3 PRMT R59, R0, 0x7610, R59 ;  /* 0x00007610003bb816 */ /* 0x000fe2000000003b */
[----:B-1----:R-:W-:Y:S03]  /*58b0*/  @UP0 UIMAD.WIDE UR6, UR4, 0x4, UR6 ;  /* 0x00000004040608a5 */ /* 0x002fe6000f8e0206 */
[----:B------:R-:W1:Y:S03]  /*58c0*/  @!UP0 LDCU UR4, c[0x0][0x880] ;  /* 0x00011000ff0487ac */ /* 0x000e660008000800 */
[----:B------:R-:W-:Y:S01]  /*58d0*/  IMAD.U32 R2, RZ, RZ, UR6 ;  /* 0x00000006ff027e24 */ /* 0x000fe2000f8e00ff */
[----:B------:R-:W-:Y:S05]  /*58e0*/  MOV R3, UR7 ;  /* 0x0000000700037c02 */ /* 0x000fea0008000f00 */
[----:B-----5:R2:W5:Y:S02]  /*58f0*/  @P3 LDG.E R35, desc[UR46][R2.64] ;  /* 0x0000002e02233981 */ /* 0x020564000c1e1900 */
[----:B-12---:R-:W-:Y:S02]  /*5900*/  @!P3 IMAD.U32 R35, RZ, RZ, UR4 ;  /* 0x00000004ff23be24 */ /* 0x006fe4000f8e00ff */
.L_x_92:
[----:B------:R-:W-:Y:S05]  /*5910*/  @!P4 BRA `(.L_x_93) ;  /* 0x000000000020c947 */ /* 0x000fea0003800000 */
[----:B------:R-:W-:Y:S04]  /*5920*/  ISETP.NE.U32.AND P3, PT, R52, RZ, PT ;  /* 0x000000ff3400720c */ /* 0x000fe80003f65070 */
[----:B------:R-:W-:Y:S11]  /*5930*/  ISETP.NE.AND.EX P3, PT, R53, RZ, PT, P3 ;  /* 0x000000ff3500720c */ /* 0x000ff60003f65330 */
[----:B------:R-:W-:Y:S02]  /*5940*/  @!UPT UIADD3 URZ, UPT, UPT, URZ, URZ, URZ ;  /* 0x000000fffffff290 */ /* 0x000fe4000fffe0ff */
[----:B------:R-:W1:Y:S01]  /*5950*/  @P3 LDC.64 R2, c[0x0][0x8a8] ;  /* 0x00022a00ff023b82 */ /* 0x000e620000000a00 */
[----:B------:R-:W-:Y:S04]  /*5960*/  @P3 IMAD R0, R54, UR36, RZ ;  /* 0x0000002436003c24 */ /* 0x000fe8000f8e02ff */
[----:B-1----:R-:W-:Y:S05]  /*5970*/  @P3 IMAD.WIDE R2, R0, 0x4, R2 ;  /* 0x0000000400023825 */ /* 0x002fea00078e0202 */
[----:B-----5:R1:W5:Y:S02]  /*5980*/  @P3 LDG.E R33, desc[UR46][R2.64] ;  /* 0x0000002e02213981 */ /* 0x020364000c1e1900 */
[----:B-1----:R-:W2:Y:S02]  /*5990*/  @!P3 LDC R33, c[0x0][0x8a0] ;  /* 0x00022800ff21bb82 */ /* 0x002ea40000000800 */
.L_x_93:
[----:B-----5:R-:W-:Y:S01]  /*59a0*/  FSETP.NEU.AND P3, PT, R35, RZ, PT ;  /* 0x000000ff2300720b */ /* 0x020fe20003f6d000 */
[----:B------:R-:W-:Y:S01]  /*59b0*/  IMAD.SHL.U32 R80, R64, 0x2, RZ ;  /* 0x0000000240507824 */ /* 0x000fe200078e00ff */
[----:B------:R-:W-:Y:S01]  /*59c0*/  SEL R7, RZ, 0xffffffff, P2 ;  /* 0xffffffffff077807 */ /* 0x000fe20001000000 */
[----:B------:R-:W-:Y:S01]  /*59d0*/  BSSY B1, `(.L_x_94) ;  /* 0x0000036000017945 */ /* 0x000fe20003800000 */
[----:B------:R-:W-:Y:S01]  /*59e0*/  @P1 LOP3.LUT P2, RZ, R59, 0xff, RZ, 0xc0, !PT ;  /* 0x000000ff3bff1812 */ /* 0x000fe2000784c0ff */
[----:B------:R-:W-:Y:S01]  /*59f0*/  VIADD R78, R80, UR48 ;  /* 0x00000030504e7c36 */ /* 0x000fe20008000000 */
[----:B------:R-:W-:Y:S01]  /*5a00*/  @P1 SEL R2, RZ, 0xffffffff, P3 ;  /* 0xffffffffff021807 */ /* 0x000fe20001800000 */
[----:B------:R-:W-:Y:S01]  /*5a10*/  IMAD.MOV.U32 R81, RZ, RZ, 0x1 ;  /* 0x00000001ff517424 */ /* 0x000fe200078e00ff */
[----:B------:R-:W-:Y:S01]  /*5a20*/  LOP3.LUT R70, R70, 0x1, RZ, 0x3c, !PT ;  /* 0x0000000146467812 */ /* 0x000fe200078e3cff */
[----:B------:R-:W-:Y:S01]  /*5a30*/  IMAD.MOV.U32 R39, RZ, RZ, RZ ;  /* 0x000000ffff277224 */ /* 0x000fe200078e00ff */
[----:B------:R-:W-:Y:S02]  /*5a40*/  @P0 SEL R2, R7, R2, !P2 ;  /* 0x0000000207020207 */ /* 0x000fe40005000000 */
[----:B------:R-:W-:Y:S02]  /*5a50*/  CS2R R50, SRZ ;  /* 0x0000000000327805 */ /* 0x000fe4000001ff00 */
[----:B------:R-:W-:Y:S02]  /*5a60*/  LEA R79, R30, UR48, 0x3 ;  /* 0x000000301e4f7c11 */ /* 0x000fe4000f8e18ff */
[----:B------:R-:W-:Y:S02]  /*5a70*/  CS2R R48, SRZ ;  /* 0x0000000000307805 */ /* 0x000fe4000001ff00 */
[----:B------:R-:W-:Y:S02]  /*5a80*/  @P1 LOP3.LUT R2, R2, 0x1, RZ, 0xc0, !PT ;  /* 0x0000000102021812 */ /* 0x000fe400078ec0ff */
[----:B------:R-:W-:Y:S02]  /*5a90*/  CS2R R42, SRZ ;  /* 0x00000000002a7805 */ /* 0x000fe4000001ff00 */
[----:B------:R-:W-:Y:S02]  /*5aa0*/  SHF.L.U32 R0, R69, 0x1f, RZ ;  /* 0x0000001f45007819 */ /* 0x000fe400000006ff */
[----:B------:R-:W-:Y:S02]  /*5ab0*/  CS2R R40, SRZ ;  /* 0x0000000000287805 */ /* 0x000fe4000001ff00 */
[----:B------:R-:W-:Y:S01]  /*5ac0*/  ISETP.NE.U32.OR P5, PT, R2, 0x1, !P1 ;  /* 0x000000010200780c */ /* 0x000fe20004fa5470 */
[----:B------:R-:W-:Y:S01]  /*5ad0*/  IMAD.IADD R77, R71, 0x1, R78 ;  /* 0x00000001474d7824 */ /* 0x000fe200078e024e */
[----:B------:R-:W-:Y:S02]  /*5ae0*/  PLOP3.LUT P2, PT, PT, PT, UP1, 0x80, 0x8 ;  /* 0x000000000008781c */ /* 0x000fe40003f4f018 */
[----:B------:R-:W-:Y:S02]  /*5af0*/  LEA.HI R5, R30, R30, RZ, 0x1 ;  /* 0x0000001e1e057211 */ /* 0x000fe400078f08ff */
[----:B------:R-:W-:Y:S02]  /*5b00*/  LOP3.LUT P4, R74, R59, 0xff, RZ, 0xc0, !PT ;  /* 0x000000ff3b4a7812 */ /* 0x000fe4000788c0ff */
[----:B------:R-:W-:Y:S01]  /*5b10*/  SEL R2, RZ, 0xffffffff, P3 ;  /* 0xffffffffff027807 */ /* 0x000fe20001800000 */
[C---:B------:R-:W-:Y:S01]  /*5b20*/  IMAD.SHL.U32 R3, R5.reuse, 0x40, RZ ;  /* 0x0000004005037824 */ /* 0x040fe200078e00ff */
[----:B------:R-:W-:Y:S02]  /*5b30*/  LOP3.LUT R5, R5, 0xffe, RZ, 0xc0, !PT ;  /* 0x00000ffe05057812 */ /* 0x000fe400078ec0ff */
[----:B------:R-:W-:Y:S02]  /*5b40*/  P2R R76, PR, RZ, 0x20 ;  /* 0x00000020ff4c7803 */ /* 0x000fe40000000000 */
[----:B------:R-:W-:Y:S01]  /*5b50*/  @P5 SHF.L.U32 R4, R70, 0x1f, RZ ;  /* 0x0000001f46045819 */ /* 0x000fe200000006ff */
[----:B------:R-:W-:Y:S01]  /*5b60*/  IMAD.IADD R34, R30, 0x1, -R5 ;  /* 0x000000011e227824 */ /* 0x000fe200078e0a05 */
[----:B------:R-:W-:Y:S02]  /*5b70*/  @P2 SEL R2, R7, R2, !P4 ;  /* 0x0000000207022207 */ /* 0x000fe40006000000 */
[----:B------:R-:W1:Y:S01]  /*5b80*/  @P5 SYNCS.PHASECHK.TRANS64.TRYWAIT P1, [UR48+0x80], R4 ;  /* 0x00008004ff0055a7 */ /* 0x000e620008021130 */
[----:B------:R-:W-:Y:S02]  /*5b90*/  LOP3.LUT R3, R3, 0xffffff80, RZ, 0xc0, !PT ;  /* 0xffffff8003037812 */ /* 0x000fe400078ec0ff */
[----:B------:R-:W-:Y:S03]  /*5ba0*/  LOP3.LUT R2, R2, 0x1, RZ, 0xc0, !PT ;  /* 0x0000000102027812 */ /* 0x000fe600078ec0ff */
[----:B------:R-:W-:Y:S01]  /*5bb0*/  IMAD.IADD R3, R32, 0x1, R3 ;  /* 0x0000000120037824 */ /* 0x000fe200078e0203 */
[----:B------:R-:W-:Y:S03]  /*5bc0*/  ISETP.NE.U32.AND P2, PT, R2, 0x1, PT ;  /* 0x000000010200780c */ /* 0x000fe60003f45070 */
[----:B------:R-:W-:Y:S01]  /*5bd0*/  IMAD R34, R34, 0x100000, R3 ;  /* 0x0010000022227824 */ /* 0x000fe200078e0203 */
[----:B------:R-:W-:Y:S01]  /*5be0*/  P2R R82, PR, RZ, 0x4 ;  /* 0x00000004ff527803 */ /* 0x000fe20000000000 */
[----:B------:R3:W4:Y:S01]  /*5bf0*/  SYNCS.PHASECHK.TRANS64.TRYWAIT P0, [R79+URZ+0xf0], R0 ;  /* 0x0000f0004f0075a7 */ /* 0x00072200080011ff */
[----:B-1----:R-:W-:Y:S01]  /*5c00*/  @P5 SEL R81, RZ, 0x1, !P1 ;  /* 0x00000001ff515807 */ /* 0x002fe20004800000 */
[----:B---3--:R-:W-:Y:S06]  /*5c10*/  @!P5 BRA `(.L_x_95) ;  /* 0x000000000044d947 */ /* 0x008fec0003800000 */
[----:B------:R-:W-:Y:S01]  /*5c20*/  IMAD.MOV.U32 R50, RZ, RZ, RZ ;  /* 0x000000ffff327224 */ /* 0x000fe200078e00ff */
[----:B------:R-:W-:Y:S01]  /*5c30*/  ISETP.NE.AND P1, PT, R81, RZ, PT ;  /* 0x000000ff5100720c */ /* 0x000fe20003f25270 */
[----:B------:R-:W-:Y:S01]  /*5c40*/  BSSY B0, `(.L_x_96) ;  /* 0x0000008000007945 */ /* 0x000fe20003800000 */
[----:B------:R-:W-:Y:S02]  /*5c50*/  CS2R R42, SRZ ;  /* 0x00000000002a7805 */ /* 0x000fe4000001ff00 */
[----:B------:R-:W-:Y:S02]  /*5c60*/  CS2R R40, SRZ ;  /* 0x0000000000287805 */ /* 0x000fe4000001ff00 */
[----:B------:R-:W-:Y:S07]  /*5c70*/  CS2R R48, SRZ ;  /* 0x0000000000307805 */ /* 0x000fee000001ff00 */
[----:B------:R-:W-:Y:S05]  /*5c80*/  @P1 BRA `(.L_x_97) ;  /* 0x00000000000c1947 */ /* 0x000fea0003800000 */
[----:B------:R-:W-:Y:S04]  /*5c90*/  SHF.L.U32 R3, R70, 0x1f, RZ ;  /* 0x0000001f46037819 */ /* 0x000fe800000006ff */
[----:B------:R-:W1:Y:S02]  /*5ca0*/  SYNCS.PHASECHK.TRANS64.TRYWAIT P1, [UR48+0x80], R3 ;  /* 0x00008003ff0075a7 */ /* 0x000e640008021130 */
[----:B-1----:R-:W-:Y:S05]  /*5cb0*/  @!P1 BRA `(.L_x_98) ;  /* 0x0000002c00fc9947 */ /* 0x002fea0003800000 */
.L_x_97:
[----:B------:R-:W-:Y:S05]  /*5cc0*/  BSYNC B0 ;  /* 0x0000000000007941 */ /* 0x000fea0003800000 */
.L_x_96:
[----:B------:R-:W-:Y:S01]  /*5cd0*/  ISETP.NE.AND P1, PT, R82, RZ, PT ;  /* 0x000000ff5200720c */ /* 0x000fe20003f25270 */
[----:B------:R-:W-:Y:S11]  /*5ce0*/  HFMA2 R39, -RZ, RZ, 0, 5.9604644775390625e-08 ;  /* 0x00000001ff277431 */ /* 0x000ff600000001ff */
[----:B------:R-:W-:Y:S01]  /*5cf0*/  @!UPT UIADD3 URZ, UPT, UPT, URZ, URZ, URZ ;  /* 0x000000fffffff290 */ /* 0x000fe2000fffe0ff */
[----:B------:R-:W-:Y:S05]  /*5d00*/  @P1 WARPSYNC.ALL ;  /* 0x0000000000001948 */ /* 0x000fea0003800000 */
[----:B------:R3:W1:Y:S04]  /*5d10*/  @P1 LDSM.16.M88.4 R40, [R80+UR48+0x200] ;  /* 0x000200305028183b */ /* 0x0006680008000200 */
[----:B------:R3:W1:Y:S02]  /*5d20*/  @P1 LDSM.16.M88.4 R48, [R77+0x200] ;  /* 0x000200004d30183b */ /* 0x0006640000000200 */
.L_x_95:
[----:B------:R-:W-:Y:S05]  /*5d30*/  BSYNC B1 ;  /* 0x0000000000017941 */ /* 0x000fea0003800000 */
.L_x_94:
[----:B-1----:R-:W-:Y:S04]  /*5d40*/  SHF.R.U32.HI R2, RZ, 0x15, R34 ;  /* 0x00000015ff027819 */ /* 0x002fe80000011622 */
[----:B------:R-:W-:Y:S01]  /*5d50*/  LOP3.LUT P1, RZ, R2, 0x3, R65, 0x48, !PT ;  /* 0x0000000302ff7812 */ /* 0x000fe20007824841 */
[----:B------:R-:W-:Y:S01]  /*5d60*/  @!UPT UIADD3 URZ, UPT, UPT, URZ, URZ, URZ ;  /* 0x000000fffffff290 */ /* 0x000fe2000fffe0ff */
[----:B----4-:R-:W-:Y:S11]  /*5d70*/  @P0 BRA `(.L_x_99) ;  /* 0x0000000000080947 */ /* 0x010ff60003800000 */
[----:B------:R-:W1:Y:S02]  /*5d80*/  SYNCS.PHASECHK.TRANS64.TRYWAIT P0, [R79+URZ+0xf0], R0 ;  /* 0x0000f0004f0075a7 */ /* 0x000e6400080011ff */
[----:B-1----:R-:W-:Y:S05]  /*5d90*/  @!P0 BRA `(.L_x_100) ;  /* 0x0000002c00dc8947 */ /* 0x002fea0003800000 */
.L_x_99:
[----:B------:R-:W-:Y:S05]  /*5da0*/  @!P1 BRA `(.L_x_101) ;  /* 0x0000000000409947 */ /* 0x000fea0003800000 */
[----:B------:R-:W4:Y:S01]  /*5db0*/  LDCU.64 UR8, c[0x4][0x70] ;  /* 0x01000e00ff0877ac */ /* 0x000f220008000a00 */
[----:B------:R-:W-:Y:S01]  /*5dc0*/  MOV R3, 0x0 ;  /* 0x0000000000037802 */ /* 0x000fe20000000f00 */
[----:B------:R-:W-:Y:S02]  /*5dd0*/  HFMA2 R12, -RZ, RZ, 0, 5.9604644775390625e-08 ;  /* 0x00000001ff0c7431 */ /* 0x000fe400000001ff */
[----:B------:R-:W-:Y:S02]  /*5de0*/  IMAD.MOV.U32 R8, RZ, RZ, 0x192 ;  /* 0x00000192ff087424 */ /* 0x000fe400078e00ff */
[----:B------:R-:W-:Y:S01]  /*5df0*/  IMAD.MOV.U32 R13, RZ, RZ, RZ ;  /* 0x000000ffff0d7224 */ /* 0x000fe200078e00ff */
[----:B------:R-:W5:Y:S01]  /*5e00*/  LDCU.64 UR6, c[0x4][0x78] ;  /* 0x01000f00ff0677ac */ /* 0x000f620008000a00 */
[----:B------:R-:W1:Y:S01]  /*5e10*/  LDC.64 R2, c[0x4][R3] ;  /* 0x0100000003027b82 */ /* 0x000e620000000a00 */
[----:B------:R-:W2:Y:S01]  /*5e20*/  LDCU.64 UR4, c[0x4][0x10] ;  /* 0x01000200ff0477ac */ /* 0x000ea20008000a00 */
[----:B----4-:R-:W-:Y:S01]  /*5e30*/  MOV R5, UR9 ;  /* 0x0000000900057c02 */ /* 0x010fe20008000f00 */
[----:B------:R-:W-:Y:S01]  /*5e40*/  IMAD.U32 R4, RZ, RZ, UR8 ;  /* 0x00000008ff047e24 */ /* 0x000fe2000f8e00ff */
[----:B-----5:R-:W-:Y:S01]  /*5e50*/  MOV R7, UR7 ;  /* 0x0000000700077c02 */ /* 0x020fe20008000f00 */
[----:B------:R-:W-:Y:S01]  /*5e60*/  IMAD.U32 R6, RZ, RZ, UR6 ;  /* 0x00000006ff067e24 */ /* 0x000fe2000f8e00ff */
[----:B--2---:R-:W-:Y:S01]  /*5e70*/  MOV R11, UR5 ;  /* 0x00000005000b7c02 */ /* 0x004fe20008000f00 */
[----:B------:R-:W-:Y:S02]  /*5e80*/  IMAD.U32 R10, RZ, RZ, UR4 ;  /* 0x00000004ff0a7e24 */ /* 0x000fe4000f8e00ff */
[----:B------:R-:W-:Y:S07]  /*5e90*/  LEPC R20, `(.L_x_101) ;  /* 0x000000001014794e */ /* 0x000fee0000000000 */
[----:B-1-3--:R-:W-:Y:S05]  /*5ea0*/  CALL.ABS.NOINC R2 ;  /* 0x0000000002007343 */ /* 0x00afea0003c00000 */
.L_x_101:
[----:B------:R-:W-:Y:S01]  /*5eb0*/  SHF.L.U32 R20, R40, 0x10, RZ ;  /* 0x0000001028147819 */ /* 0x000fe200000006ff */
[----:B------:R-:W-:Y:S05]  /*5ec0*/  WARPSYNC.ALL ;  /* 0x0000000000007948 */ /* 0x000fea0003800000 */
[----:B------:R-:W-:Y:S01]  /*5ed0*/  R2UR UR4, R34 ;  /* 0x00000000220472ca */ /* 0x000fe200000e0000 */
[----:B------:R-:W-:Y:S01]  /*5ee0*/  BSSY.RECONVERGENT B0, `(.L_x_102) ;  /* 0x000004e000007945 */ /* 0x000fe20003800200 */
[----:B------:R-:W-:Y:S02]  /*5ef0*/  LOP3.LUT R21, R40, 0xffff0000, RZ, 0xc0, !PT ;  /* 0xffff000028157812 */ /* 0x000fe400078ec0ff */
[----:B------:R-:W-:Y:S02]  /*5f00*/  LOP3.LUT R36, R41, 0xffff0000, RZ, 0xc0, !PT ;  /* 0xffff000029247812 */ /* 0x000fe400078ec0ff */
[----:B------:R-:W-:Y:S02]  /*5f10*/  SHF.L.U32 R37, R43, 0x10, RZ ;  /* 0x000000102b257819 */ /* 0x000fe400000006ff */
[----:B------:R-:W-:Y:S02]  /*5f20*/  LOP3.LUT R38, R51, 0xffff0000, RZ, 0xc0, !PT ;  /* 0xffff000033267812 */ /* 0x000fe400078ec0ff */
[----:B------:R-:W-:Y:S03]  /*5f30*/  ISETP.NE.AND P0, PT, R72, RZ, PT ;  /* 0x000000ff4800720c */ /* 0x000fe60003f05270 */
[----:B------:R-:W1:Y:S02]  /*5f40*/  LDTM.16dp256bit.x4 R4, tmem[UR4] ;  /* 0x00000004000479ee */ /* 0x000e640008120000 */
[C---:B-12---:R-:W-:Y:S01]  /*5f50*/  FMUL R0, R33.reuse, R4 ;  /* 0x0000000421007220 */ /* 0x046fe20000400000 */
[C---:B------:R-:W-:Y:S01]  /*5f60*/  FMUL R2, R33.reuse, R5 ;  /* 0x0000000521027220 */ /* 0x040fe20000400000 */
[C---:B------:R-:W-:Y:S01]  /*5f70*/  FMUL R3, R33.reuse, R6 ;  /* 0x0000000621037220 */ /* 0x040fe20000400000 */
[----:B------:R-:W-:Y:S01]  /*5f80*/  FMUL R7, R33, R7 ;  /* 0x0000000721077220 */ /* 0x000fe20000400000 */
[----:B------:R-:W-:Y:S01]  /*5f90*/  FFMA R0, R35, R20, R0 ;  /* 0x0000001423007223 */ /* 0x000fe20000000000 */
[----:B------:R-:W-:Y:S01]  /*5fa0*/  SHF.L.U32 R20, R41, 0x10, RZ ;  /* 0x0000001029147819 */ /* 0x000fe200000006ff */
[----:B------:R-:W-:Y:S01]  /*5fb0*/  FFMA R2, R35, R21, R2 ;  /* 0x0000001523027223 */ /* 0x000fe20000000002 */
[C---:B------:R-:W-:Y:S01]  /*5fc0*/  SHF.L.U32 R21, R42.reuse, 0x10, RZ ;  /* 0x000000102a157819 */ /* 0x040fe200000006ff */
[C---:B------:R-:W-:Y:S01]  /*5fd0*/  FMUL R4, R33.reuse, R8 ;  /* 0x0000000821047220 */ /* 0x040fe20000400000 */
[----:B------:R-:W-:Y:S01]  /*5fe0*/  FMUL R5, R33, R9 ;  /* 0x0000000921057220 */ /* 0x000fe20000400000 */
[C---:B------:R-:W-:Y:S01]  /*5ff0*/  FFMA R3, R35.reuse, R20, R3 ;  /* 0x0000001423037223 */ /* 0x040fe20000000003 */
[----:B------:R-:W-:Y:S01]  /*6000*/  LOP3.LUT R20, R42, 0xffff0000, RZ, 0xc0, !PT ;  /* 0xffff00002a147812 */ /* 0x000fe200078ec0ff */
[----:B------:R-:W-:Y:S01]  /*6010*/  FFMA R7, R35, R36, R7 ;  /* 0x0000002423077223 */ /* 0x000fe20000000007 */
[----:B------:R-:W-:Y:S01]  /*6020*/  LOP3.LUT R36, R43, 0xffff0000, RZ, 0xc0, !PT ;  /* 0xffff00002b247812 */ /* 0x000fe200078ec0ff */
[C---:B------:R-:W-:Y:S01]  /*6030*/  FMUL R6, R33.reuse, R10 ;  /* 0x0000000a21067220 */ /* 0x040fe20000400000 */
[----:B------:R-:W-:Y:S01]  /*6040*/  F2FP.BF16.F32.PACK_AB R44, R2, R0 ;  /* 0x00000000022c723e */ /* 0x000fe200000010ff */
[----:B------:R-:W-:Y:S01]  /*6050*/  FMUL R11, R33, R11 ;  /* 0x0000000b210b7220 */ /* 0x000fe20000400000 */
[----:B------:R-:W-:Y:S01]  /*6060*/  F2FP.BF16.F32.PACK_AB R45, R7, R3 ;  /* 0x00000003072d723e */ /* 0x000fe200000010ff */
[----:B------:R-:W-:Y:S01]  /*6070*/  FFMA R4, R35, R21, R4 ;  /* 0x0000001523047223 */ /* 0x000fe20000000004 */
[----:B------:R-:W-:Y:S01]  /*6080*/  SHF.L.U32 R21, R49, 0x10, RZ ;  /* 0x0000001031157819 */ /* 0x000fe200000006ff */
[C---:B------:R-:W-:Y:S01]  /*6090*/  FFMA R5, R35.reuse, R20, R5 ;  /* 0x0000001423057223 */ /* 0x040fe20000000005 */
[C---:B------:R-:W-:Y:S01]  /*60a0*/  SHF.L.U32 R20, R48.reuse, 0x10, RZ ;  /* 0x0000001030147819 */ /* 0x040fe200000006ff */
[----:B------:R-:W-:Y:S01]  /*60b0*/  FFMA R6, R35, R37, R6 ;  /* 0x0000002523067223 */ /* 0x000fe20000000006 */
[----:B------:R-:W-:Y:S01]  /*60c0*/  SHF.L.U32 R37, R51, 0x10, RZ ;  /* 0x0000001033257819 */ /* 0x000fe200000006ff */
[----:B------:R-:W-:Y:S01]  /*60d0*/  FFMA R11, R35, R36, R11 ;  /* 0x00000024230b7223 */ /* 0x000fe2000000000b */
[C---:B------:R-:W-:Y:S01]  /*60e0*/  FMUL R8, R33.reuse, R12 ;  /* 0x0000000c21087220 */ /* 0x040fe20000400000 */
[----:B------:R-:W-:Y:S01]  /*60f0*/  LOP3.LUT R36, R48, 0xffff0000, RZ, 0xc0, !PT ;  /* 0xffff000030247812 */ /* 0x000fe200078ec0ff */
[C---:B------:R-:W-:Y:S01]  /*6100*/  FMUL R9, R33.reuse, R13 ;  /* 0x0000000d21097220 */ /* 0x040fe20000400000 */
[----:B------:R-:W-:Y:S01]  /*6110*/  FMUL R10, R33, R14 ;  /* 0x0000000e210a7220 */ /* 0x000fe20000400000 */
[----:B------:R-:W-:Y:S01]  /*6120*/  FFMA R8, R35, R20, R8 ;  /* 0x0000001423087223 */ /* 0x000fe20000000008 */
[----:B------:R-:W-:Y:S01]  /*6130*/  LOP3.LUT R20, R49, 0xffff0000, RZ, 0xc0, !PT ;  /* 0xffff000031147812 */ /* 0x000fe200078ec0ff */
[C---:B------:R-:W-:Y:S01]  /*6140*/  FFMA R9, R35.reuse, R36, R9 ;  /* 0x0000002423097223 */ /* 0x040fe20000000009 */
[----:B------:R-:W-:Y:S01]  /*6150*/  FFMA R10, R35, R21, R10 ;  /* 0x00000015230a7223 */ /* 0x000fe2000000000a */
[C---:B------:R-:W-:Y:S01]  /*6160*/  FMUL R15, R33.reuse, R15 ;  /* 0x0000000f210f7220 */ /* 0x040fe20000400000 */
[C---:B------:R-:W-:Y:S01]  /*6170*/  SHF.L.U32 R21, R50.reuse, 0x10, RZ ;  /* 0x0000001032157819 */ /* 0x040fe200000006ff */
[C---:B------:R-:W-:Y:S01]  /*6180*/  FMUL R12, R33.reuse, R16 ;  /* 0x00000010210c7220 */ /* 0x040fe20000400000 */
[----:B------:R-:W-:Y:S01]  /*6190*/  LOP3.LUT R36, R50, 0xffff0000, RZ, 0xc0, !PT ;  /* 0xffff000032247812 */ /* 0x000fe200078ec0ff */
[C---:B------:R-:W-:Y:S01]  /*61a0*/  FMUL R13, R33.reuse, R17 ;  /* 0x00000011210d7220 */ /* 0x040fe20000400000 */
[----:B------:R-:W-:Y:S01]  /*61b0*/  FMUL R14, R33, R18 ;  /* 0x00000012210e7220 */ /* 0x000fe20000400000 */
[----:B------:R-:W-:Y:S01]  /*61c0*/  FFMA R15, R35, R20, R15 ;  /* 0x00000014230f7223 */ /* 0x000fe2000000000f */
[----:B------:R-:W-:Y:S01]  /*61d0*/  FMUL R19, R33, R19 ;  /* 0x0000001321137220 */ /* 0x000fe20000400000 */
[C---:B------:R-:W-:Y:S01]  /*61e0*/  FFMA R12, R35.reuse, R21, R12 ;  /* 0x00000015230c7223 */ /* 0x040fe2000000000c */
[C---:B------:R-:W-:Y:S01]  /*61f0*/  FFMA R13, R35.reuse, R36, R13 ;  /* 0x00000024230d7223 */ /* 0x040fe2000000000d */
[C---:B------:R-:W-:Y:S01]  /*6200*/  FFMA R14, R35.reuse, R37, R14 ;  /* 0x00000025230e7223 */ /* 0x040fe2000000000e */
[----:B------:R-:W-:Y:S01]  /*6210*/  FFMA R19, R35, R38, R19 ;  /* 0x0000002623137223 */ /* 0x000fe20000000013 */
[----:B------:R-:W-:Y:S02]  /*6220*/  F2FP.BF16.F32.PACK_AB R46, R5, R4 ;  /* 0x00000004052e723e */ /* 0x000fe400000010ff */
[----:B------:R-:W-:Y:S02]  /*6230*/  F2FP.BF16.F32.PACK_AB R47, R11, R6 ;  /* 0x000000060b2f723e */ /* 0x000fe400000010ff */
[----:B------:R-:W-:Y:S02]  /*6240*/  F2FP.BF16.F32.PACK_AB R84, R9, R8 ;  /* 0x000000080954723e */ /* 0x000fe400000010ff */
[----:B------:R-:W-:Y:S01]  /*6250*/  F2FP.BF16.F32.PACK_AB R85, R15, R10 ;  /* 0x0000000a0f55723e */ /* 0x000fe200000010ff */
[----:B------:R1:W-:Y:S01]  /*6260*/  STSM.16.M88.4 [R78+0x200], R44 ;  /* 0x0002002c4e007844 */ /* 0x0003e20000000200 */
[----:B------:R-:W-:Y:S02]  /*6270*/  F2FP.BF16.F32.PACK_AB R86, R13, R12 ;  /* 0x0000000c0d56723e */ /* 0x000fe400000010ff */
[----:B------:R-:W-:Y:S05]  /*6280*/  F2FP.BF16.F32.PACK_AB R87, R19, R14 ;  /* 0x0000000e1357723e */ /* 0x000fea00000010ff */
[----:B------:R1:W-:Y:S01]  /*6290*/  STSM.16.M88.4 [R77+0x200], R84 ;  /* 0x000200544d007844 */ /* 0x0003e20000000200 */
[----:B------:R-:W-:Y:S01]  /*62a0*/  @!PT LDS RZ, [RZ] ;  /* 0x00000000fffff984 */ /* 0x000fe20000000800 */
[----:B------:R-:W-:Y:S01]  /*62b0*/  @!PT LDS RZ, [RZ] ;  /* 0x00000000fffff984 */ /* 0x000fe20000000800 */
[----:B------:R-:W-:Y:S01]  /*62c0*/  @!PT LDS RZ, [RZ] ;  /* 0x00000000fffff984 */ /* 0x000fe20000000800 */
[----:B------:R-:W-:Y:S01]  /*62d0*/  @!PT LDS RZ, [RZ] ;  /* 0x00000000fffff984 */ /* 0x000fe20000000800 */
[----:B------:R2:W-:Y:S07]  /*62e0*/  MEMBAR.ALL.CTA ;  /* 0x0000000000007992 */ /* 0x0005ee0000008000 */
[----:B--2---:R-:W2:Y:S02]  /*62f0*/  FENCE.VIEW.ASYNC.S ;  /* 0x00000000000073c6 */ /* 0x004ea40000000000 */
[----:B--2---:R-:W-:Y:S06]  /*6300*/  BAR.SYNC.DEFER_BLOCKING 0x1, 0x80 ;  /* 0x0042000000007b1d */ /* 0x004fec0000010000 */
[----:B------:R-:W-:Y:S05]  /*6310*/  @P0 BRA `(.L_x_103) ;  /* 0x0000000000280947 */ /* 0x000fea0003800000 */
[----:B------:R-:W-:Y:S02]  /*6320*/  UIADD3 UR4, UPT, UPT, UR48, 0x200, URZ ;  /* 0x0000020030047890 */ /* 0x000fe4000fffe0ff */
[----:B------:R-:W-:Y:S01]  /*6330*/  UIADD3 UR6, UP0, UPT, UR52, 0x680, URZ ;  /* 0x0000068034067890 */ /* 0x000fe2000ff1e0ff */
[----:B------:R-:W-:Y:S03]  /*6340*/  UMOV UR43, UR36 ;  /* 0x00000024002b7c82 */ /* 0x000fe60008000000 */
[----:B------:R-:W-:Y:S01]  /*6350*/  MOV R66, UR4 ;  /* 0x0000000400427c02 */ /* 0x000fe20008000f00 */
[----:B------:R-:W-:Y:S03]  /*6360*/  UIADD3.X UR7, UPT, UPT, URZ, UR53, URZ, UP0, !UPT ;  /* 0x00000035ff077290 */ /* 0x000fe600087fe4ff */
[----:B------:R-:W-:Y:S11]  /*6370*/  R2UR UR40, R66 ;  /* 0x00000000422872ca */ /* 0x000ff600000e0000 */
[----:B------:R-:W-:Y:S02]  /*6380*/  @!UPT UIADD3 URZ, UPT, UPT, URZ, URZ, URZ ;  /* 0x000000fffffff290 */ /* 0x000fe4000fffe0ff */
[----:B------:R2:W-:Y:S01]  /*6390*/  UTMASTG.3D [UR40], [UR6] ;  /* 0x00000028060073b5 */ /* 0x0005e20008010000 */
[----:B------:R0:W-:Y:S01]  /*63a0*/  UTMACMDFLUSH ;  /* 0x00000000000079b7 */ /* 0x0001e20000000000 */
[----:B--2---:R-:W-:Y:S04]  /*63b0*/  DEPBAR.LE SB0, 0x1 ;  /* 0x000080400000791a */ /* 0x004fe80000000000 */
.L_x_103:
[----:B------:R-:W-:Y:S05]  /*63c0*/  BSYNC.RECONVERGENT B0 ;  /* 0x0000000000007941 */ /* 0x000fea0003800200 */
.L_x_102:
[----:B------:R-:W-:Y:S01]  /*63d0*/  BAR.SYNC.DEFER_BLOCKING 0x1, 0x80 ;  /* 0x0042000000007b1d */ /* 0x000fe20000010000 */
[----:B------:R-:W-:Y:S01]  /*63e0*/  ISETP.NE.AND P1, PT, R76, RZ, PT ;  /* 0x000000ff4c00720c */ /* 0x000fe20003f25270 */
[----:B------:R-:W-:Y:S01]  /*63f0*/  UISETP.NE.AND UP0, UPT, UR49, URZ, UPT ;  /* 0x000000ff3100728c */ /* 0x000fe2000bf05270 */
[----:B------:R-:W-:Y:S11]  /*6400*/  LEA R3, R39, UR48, 0x3 ;  /* 0x0000003027037c11 */ /* 0x000ff6000f8e18ff */
[----:B------:R-:W-:Y:S01]  /*6410*/  @P1 SHF.L.U32 R2, R70, 0x1f, RZ ;  /* 0x0000001f46021819 */ /* 0x000fe200000006ff */
[----:B------:R-:W-:Y:S06]  /*6420*/  BRA.U !UP0, `(.L_x_104) ;  /* 0x0000000108247547 */ /* 0x000fec000b800000 */
[----:B------:R-:W-:Y:S01]  /*6430*/  IMAD.U32 R5, RZ, RZ, UR51 ;  /* 0x00000033ff057e24 */ /* 0x000fe2000f8e00ff */
[----:B------:R-:W-:Y:S01]  /*6440*/  MOV R0, UR37 ;  /* 0x0000002500007c02 */ /* 0x000fe20008000f00 */
[----:B------:R-:W-:Y:S03]  /*6450*/  UIADD3 UR51, UPT, UPT, UR51, 0x1, URZ ;  /* 0x0000000133337890 */ /* 0x000fe6000fffe0ff */
[----:B------:R-:W-:Y:S01]  /*6460*/  @P1 LEA R5, R5, UR48, 0x3 ;  /* 0x0000003005051c11 */ /* 0x000fe2000f8e18ff */
[----:B------:R-:W-:Y:S04]  /*6470*/  UISETP.NE.AND UP0, UPT, UR51, 0x4, UPT ;  /* 0x000000043300788c */ /* 0x000fe8000bf05270 */
[----:B------:R-:W-:Y:S01]  /*6480*/  @P1 VIADD R5, R5, 0xa0 ;  /* 0x000000a005051836 */ /* 0x000fe20000000000 */
[----:B------:R-:W-:Y:S04]  /*6490*/  USEL UR51, UR51, URZ, UP0 ;  /* 0x000000ff33337287 */ /* 0x000fe80008000000 */
[----:B------:R-:W-:Y:S04]  /*64a0*/  @P1 PRMT R0, R0, 0x654, R5 ;  /* 0x0000065400001816 */ /* 0x000fe80000000005 */
[----:B------:R2:W-:Y:S04]  /*64b0*/  @P1 SYNCS.ARRIVE.TRANS64.RED.A1T0 RZ, [R0+URZ], RZ ;  /* 0x000000ff00ff19a7 */ /* 0x0005e800081004ff */
.L_x_104:
[----:B------:R-:W4:Y:S01]  /*64c0*/  @P1 SYNCS.PHASECHK.TRANS64.TRYWAIT P0, [R3+URZ+0x80], R2 ;  /* 0x00008002030015a7 */ /* 0x000f2200080011ff */
[----:B------:R-:W-:Y:S01]  /*64d0*/  BSSY B1, `(.L_x_105) ;  /* 0x0000013000017945 */ /* 0x000fe20003800000 */
[----:B----4-:R-:W-:Y:S03]  /*64e0*/  @P1 SEL R81, RZ, 0x1, !P0 ;  /* 0x00000001ff511807 */ /* 0x010fe60004000000 */
[----:B------:R-:W-:Y:S05]  /*64f0*/  @!P1 BRA `(.L_x_106) ;  /* 0x0000000000409947 */ /* 0x000fea0003800000 */
[----:B------:R-:W-:Y:S01]  /*6500*/  ISETP.NE.AND P1, PT, R82, RZ, PT ;  /* 0x000000ff5200720c */ /* 0x000fe20003f25270 */
[----:B------:R-:W-:Y:S01]  /*6510*/  BSSY B0, `(.L_x_107) ;  /* 0x0000009000007945 */ /* 0x000fe20003800000 */
[----:B------:R-:W-:Y:S11]  /*6520*/  ISETP.NE.AND P0, PT, R81, RZ, PT ;  /* 0x000000ff5100720c */ /* 0x000ff60003f05270 */
[----:B------:R-:W-:Y:S05]  /*6530*/  @P1 IMAD R4, R39, 0x1000, R80 ;  /* 0x0000100027041824 */ /* 0x000fea00078e0250 */
[----:B------:R-:W-:Y:S05]  /*6540*/  @P1 IADD3 R2, PT, PT, R4, UR48, RZ ;  /* 0x0000003004021c10 */ /* 0x000fea000fffe0ff */
[----:B------:R-:W-:Y:S01]  /*6550*/  @P1 IMAD.IADD R2, R71, 0x1, R2 ;  /* 0x0000000147021824 */ /* 0x000fe200078e0202 */
[----:B------:R-:W-:Y:S06]  /*6560*/  @P0 BRA `(.L_x_108) ;  /* 0x00000000000c0947 */ /* 0x000fec0003800000 */
[----:B--2---:R-:W-:Y:S04]  /*6570*/  SHF.L.U32 R0, R70, 0x1f, RZ ;  /* 0x0000001f46007819 */ /* 0x004fe800000006ff */
[----:B------:R-:W2:Y:S02]  /*6580*/  SYNCS.PHASECHK.TRANS64.TRYWAIT P0, [R3+URZ+0x80], R0 ;  /* 0x00008000030075a7 */ /* 0x000ea400080011ff */
[----:B--2---:R-:W-:Y:S05]  /*6590*/  @!P0 BRA `(.L_x_109) ;  /* 0x0000002400f08947 */ /* 0x004fea0003800000 */
.L_x_108:
[----:B------:R-:W-:Y:S05]  /*65a0*/  BSYNC B0 ;  /* 0x0000000000007941 */ /* 0x000fea0003800000 */
.L_x_107:
[----:B------:R-:W-:Y:S02]  /*65b0*/  ISETP.NE.AND P0, PT, R82, RZ, PT ;  /* 0x000000ff5200720c */ /* 0x000fe40003f05270 */
[----:B------:R-:W-:Y:S11]  /*65c0*/  IADD3 R39, PT, PT, R39, 0x1, RZ ;  /* 0x0000000127277810 */ /* 0x000ff60007ffe0ff */
[----:B------:R-:W-:Y:S05]  /*65d0*/  @P0 WARPSYNC.ALL ;  /* 0x0000000000000948 */ /* 0x000fea0003800000 */
[----:B------:R4:W1:Y:S04]  /*65e0*/  @P0 LDSM.16.M88.4 R40, [R4+UR48+0x200] ;  /* 0x000200300428083b */ /* 0x0008680008000200 */
[----:B------:R4:W1:Y:S02]  /*65f0*/  @P0 LDSM.16.M88.4 R48, [R2+0x200] ;  /* 0x000200000230083b */ /* 0x0008640000000200 */
.L_x_106:
[----:B------:R-:W-:Y:S05]  /*6600*/  BSYNC B1 ;  /* 0x0000000000017941 */ /* 0x000fea0003800000 */
.L_x_105:
[----:B--2---:R-:W-:Y:S05]  /*6610*/  VIADD R0, R34, 0x20 ;  /* 0x0000002022007836 */ /* 0x004fea0000000000 */
[----:B------:R-:W-:Y:S04]  /*6620*/  SHF.R.U32.HI R0, RZ, 0x15, R0 ;  /* 0x00000015ff007819 */ /* 0x000fe80000011600 */
[----:B------:R-:W-:Y:S11]  /*6630*/  LOP3.LUT P0, RZ, R0, 0x3, R65, 0x48, !PT ;  /* 0x0000000300ff7812 */ /* 0x000ff60007804841 */
[----:B------:R-:W-:Y:S02]  /*6640*/  @!UPT UIADD3 URZ, UPT, UPT, URZ, URZ, URZ ;  /* 0x000000fffffff290 */ /* 0x000fe4000fffe0ff */
[----:B------:R-:W-:Y:S05]  /*6650*/  @!P0 BRA `(.L_x_110) ;  /* 0x0000000000408947 */ /* 0x000fea0003800000 */
[----:B------:R-:W2:Y:S01]  /*6660*/  LDCU.64 UR8, c[0x4][0x70] ;  /* 0x01000e00ff0877ac */ /* 0x000ea20008000a00 */
[----:B------:R-:W-:Y:S01]  /*6670*/  MOV R3, 0x0 ;  /* 0x0000000000037802 */ /* 0x000fe20000000f00 */
[----:B------:R-:W-:Y:S02]  /*6680*/  HFMA2 R12, -RZ, RZ, 0, 5.9604644775390625e-08 ;  /* 0x00000001ff0c7431 */ /* 0x000fe400000001ff */
[----:B------:R-:W-:Y:S02]  /*6690*/  IMAD.MOV.U32 R8, RZ, RZ, 0x192 ;  /* 0x00000192ff087424 */ /* 0x000fe400078e00ff */
[----:B------:R-:W-:Y:S01]  /*66a0*/  IMAD.MOV.U32 R13, RZ, RZ, RZ ;  /* 0x000000ffff0d7224 */ /* 0x000fe200078e00ff */
[----:B------:R-:W5:Y:S01]  /*66b0*/  LDCU.64 UR6, c[0x4][0x78] ;  /* 0x01000f00ff0677ac */ /* 0x000f620008000a00 */
[----:B----4-:R-:W4:Y:S01]  /*66c0*/  LDC.64 R2, c[0x4][R3] ;  /* 0x0100000003027b82 */ /* 0x010f220000000a00 */
[----:B------:R-:W3:Y:S01]  /*66d0*/  LDCU.64 UR4, c[0x4][0x10] ;  /* 0x01000200ff0477ac */ /* 0x000ee20008000a00 */
[----:B--2---:R-:W-:Y:S01]  /*66e0*/  MOV R5, UR9 ;  /* 0x0000000900057c02 */ /* 0x004fe20008000f00 */
[----:B------:R-:W-:Y:S01]  /*66f0*/  IMAD.U32 R4, RZ, RZ, UR8 ;  /* 0x00000008ff047e24 */ /* 0x000fe2000f8e00ff */
[----:B-----5:R-:W-:Y:S01]  /*6700*/  MOV R7, UR7 ;  /* 0x0000000700077c02 */ /* 0x020fe20008000f00 */
[----:B------:R-:W-:Y:S01]  /*6710*/  IMAD.U32 R6, RZ, RZ, UR6 ;  /* 0x00000006ff067e24 */ /* 0x000fe2000f8e00ff */
[----:B---3--:R-:W-:Y:S01]  /*6720*/  MOV R11, UR5 ;  /* 0x00000005000b7c02 */ /* 0x008fe20008000f00 */
[----:B------:R-:W-:Y:S02]  /*6730*/  IMAD.U32 R10, RZ, RZ, UR4 ;  /* 0x00000004ff0a7e24 */ /* 0x000fe4000f8e00ff */
[----:B------:R-:W-:Y:S07]  /*6740*/  LEPC R20, `(.L_x_110) ;  /* 0x000000001014794e */ /* 0x000fee0000000000 */
[----:B-1--4-:R-:W-:Y:S05]  /*6750*/  CALL.ABS.NOINC R2 ;  /* 0x0000000002007343 */ /* 0x012fea0003c00000 */
.L_x_110:
[----:B-1----:R-:W-:Y:S01]  /*6760*/  SHF.L.U32 R20, R40, 0x10, RZ ;  /* 0x0000001028147819 */ /* 0x002fe200000006ff */
[----:B------:R-:W-:Y:S05]  /*6770*/  WARPSYNC.ALL ;  /* 0x0000000000007948 */ /* 0x000fea0003800000 */
[----:B------:R-:W-:Y:S01]  /*6780*/  R2UR UR4, R34 ;  /* 0x00000000220472ca */ /* 0x000fe200000e0000 */
[----:B------:R-:W-:Y:S01]  /*6790*/  BSSY.RECONVERGENT B0, `(.L_x_111) ;  /* 0x0000055000007945 */ /* 0x000fe20003800200 */
[----:B------:R-:W-:Y:S02]  /*67a0*/  LOP3.LUT R21, R40, 0xffff0000, RZ, 0xc0, !PT ;  /* 0xffff000028157812 */ /* 0x000fe400078ec0ff */
[----:B------:R-:W-:Y:S02]  /*67b0*/  LOP3.LUT R36, R41, 0xffff0000, RZ, 0xc0, !PT ;  /* 0xffff000029247812 */ /* 0x000fe400078ec0ff */
[----:B------:R-:W-:Y:S02]  /*67c0*/  SHF.L.U32 R37, R48, 0x10, RZ ;  /* 0x0000001030257819 */ /* 0x000fe400000006ff */
[----:B------:R-:W-:Y:S02]  /*67d0*/  ISETP.NE.AND P6, PT, R76, RZ, PT ;  /* 0x000000ff4c00720c */ /* 0x000fe40003fc5270 */
[----:B------:R-:W-:Y:S02]  /*67e0*/  ISETP.NE.AND P0, PT, R72, RZ, PT ;  /* 0x000000ff4800720c */ /* 0x000fe40003f05270 */
[----:B------:R-:W-:Y:S01]  /*67f0*/  MOV R38, UR51 ;  /* 0x0000003300267c02 */ /* 0x000fe20008000f00 */
[----:B----4-:R-:W1:Y:S01]  /*6800*/  LDTM.16dp256bit.x4 R4, tmem[UR4+0x20] ;  /* 0x00002004000479ee */ /* 0x010e620008120000 */
[----:B------:R-:W-:Y:S07]  /*6810*/  MOV R83, UR37 ;  /* 0x0000002500537c02 */ /* 0x000fee0008000f00 */
[----:B------:R-:W-:Y:S02]  /*6820*/  @P6 LEA R38, R38, UR48, 0x3 ;  /* 0x0000003026266c11 */ /* 0x000fe4000f8e18ff */
[----:B------:R-:W-:Y:S02]  /*6830*/  @P6 SHF.L.U32 R88, R70, 0x1f, RZ ;  /* 0x0000001f46586819 */ /* 0x000fe400000006ff */
[----:B------:R-:W-:Y:S04]  /*6840*/  @P6 IADD3 R38, PT, PT, R38, 0xa0, RZ ;  /* 0x000000a026266810 */ /* 0x000fe80007ffe0ff */
[----:B------:R-:W-:Y:S02]  /*6850*/  @P6 PRMT R38, R83, 0x654, R38 ;  /* 0x0000065453266816 */ /* 0x000fe40000000026 */
[----:B------:R-:W-:Y:S01]  /*6860*/  LEA R83, R39, UR48, 0x3 ;  /* 0x0000003027537c11 */ /* 0x000fe2000f8e18ff */
[C---:B-1----:R-:W-:Y:S01]  /*6870*/  FMUL R0, R33.reuse, R4 ;  /* 0x0000000421007220 */ /* 0x042fe20000400000 */
[C---:B------:R-:W-:Y:S01]  /*6880*/  FMUL R2, R33.reuse, R5 ;  /* 0x0000000521027220 */ /* 0x040fe20000400000 */
[C---:B------:R-:W-:Y:S01]  /*6890*/  FMUL R3, R33.reuse, R6 ;  /* 0x0000000621037220 */ /* 0x040fe20000400000 */
[----:B------:R-:W-:Y:S01]  /*68a0*/  FMUL R7, R33, R7 ;  /* 0x0000000721077220 */ /* 0x000fe20000400000 */
[----:B------:R-:W-:Y:S01]  /*68b0*/  FFMA R0, R35, R20, R0 ;  /* 0x0000001423007223 */ /* 0x000fe20000000000 */
[----:B------:R-:W-:Y:S01]  /*68c0*/  SHF.L.U32 R20, R41, 0x10, RZ ;  /* 0x0000001029147819 */ /* 0x000fe200000006ff */
[----:B------:R-:W-:Y:S01]  /*68d0*/  FFMA R2, R35, R21, R2 ;  /* 0x0000001523027223 */ /* 0x000fe20000000002 */
[----:B------:R-:W-:Y:S01]  /*68e0*/  SHF.L.U32 R21, R43, 0x10, RZ ;  /* 0x000000102b157819 */ /* 0x000fe200000006ff */
[C---:B------:R-:W-:Y:S01]  /*68f0*/  FMUL R4, R33.reuse, R8 ;  /* 0x0000000821047220 */ /* 0x040fe20000400000 */
[----:B------:R-:W-:Y:S01]  /*6900*/  FMUL R5, R33, R9 ;  /* 0x0000000921057220 */ /* 0x000fe20000400000 */
[C---:B------:R-:W-:Y:S01]  /*6910*/  FFMA R3, R35.reuse, R20, R3 ;  /* 0x0000001423037223 */ /* 0x040fe20000000003 */
[----:B------:R-:W-:Y:S01]  /*6920*/  SHF.L.U32 R20, R42, 0x10, RZ ;  /* 0x000000102a147819 */ /* 0x000fe200000006ff */
[----:B------:R-:W-:Y:S01]  /*6930*/  FFMA R7, R35, R36, R7 ;  /* 0x0000002423077223 */ /* 0x000fe20000000007 */
[----:B------:R-:W-:Y:S01]  /*6940*/  LOP3.LUT R36, R43, 0xffff0000, RZ, 0xc0, !PT ;  /* 0xffff00002b247812 */ /* 0x000fe200078ec0ff */
[----:B------:R-:W-:Y:S01]  /*6950*/  FMUL R6, R33, R10 ;  /* 0x0000000a21067220 */ /* 0x000fe20000400000 */
[----:B------:R-:W-:Y:S01]  /*6960*/  F2FP.BF16.F32.PACK_AB R44, R2, R0 ;  /* 0x00000000022c723e */ /* 0x000fe200000010ff */
[----:B------:R-:W-:Y:S01]  /*6970*/  FFMA R4, R35, R20, R4 ;  /* 0x0000001423047223 */ /* 0x000fe20000000004 */
[----:B------:R-:W-:Y:S01]  /*6980*/  LOP3.LUT R20, R42, 0xffff0000, RZ, 0xc0, !PT ;  /* 0xffff00002a147812 */ /* 0x000fe200078ec0ff */
[----:B------:R-:W-:Y:S01]  /*6990*/  FMUL R11, R33, R11 ;  /* 0x0000000b210b7220 */ /* 0x000fe20000400000 */
[----:B------:R-:W-:Y:S01]  /*69a0*/  F2FP.BF16.F32.PACK_AB R45, R7, R3 ;  /* 0x00000003072d723e */ /* 0x000fe200000010ff */
[C---:B------:R-:W-:Y:S01]  /*69b0*/  FMUL R8, R33.reuse, R12 ;  /* 0x0000000c21087220 */ /* 0x040fe20000400000 */
[----:B------:R-:W-:Y:S01]  /*69c0*/  FMUL R9, R33, R13 ;  /* 0x0000000d21097220 */ /* 0x000fe20000400000 */
[C---:B------:R-:W-:Y:S01]  /*69d0*/  FFMA R5, R35.reuse, R20, R5 ;  /* 0x0000001423057223 */ /* 0x040fe20000000005 */
[----:B------:R-:W-:Y:S01]  /*69e0*/  LOP3.LUT R20, R48, 0xffff0000, RZ, 0xc0, !PT ;  /* 0xffff000030147812 */ /* 0x000fe200078ec0ff */
[----:B------:R-:W-:Y:S01]  /*69f0*/  FFMA R6, R35, R21, R6 ;  /* 0x0000001523067223 */ /* 0x000fe20000000006 */
[----:B------:R-:W-:Y:S01]  /*6a00*/  SHF.L.U32 R21, R49, 0x10, RZ ;  /* 0x0000001031157819 */ /* 0x000fe200000006ff */
[----:B------:R-:W-:Y:S01]  /*6a10*/  FFMA R11, R35, R36, R11 ;  /* 0x00000024230b7223 */ /* 0x000fe2000000000b */
[----:B------:R-:W-:Y:S01]  /*6a20*/  LOP3.LUT R36, R51, 0xffff0000, RZ, 0xc0, !PT ;  /* 0xffff000033247812 */ /* 0x000fe200078ec0ff */
[C---:B------:R-:W-:Y:S01]  /*6a30*/  FFMA R8, R35.reuse, R37, R8 ;  /* 0x0000002523087223 */ /* 0x040fe20000000008 */
[----:B------:R-:W-:Y:S01]  /*6a40*/  FFMA R9, R35, R20, R9 ;  /* 0x0000001423097223 */ /* 0x000fe20000000009 */
[----:B------:R-:W-:Y:S01]  /*6a50*/  FMUL R10, R33, R14 ;  /* 0x0000000e210a7220 */ /* 0x000fe20000400000 */
[----:B------:R-:W-:Y:S01]  /*6a60*/  LOP3.LUT R20, R49, 0xffff0000, RZ, 0xc0, !PT ;  /* 0xffff000031147812 */ /* 0x000fe200078ec0ff */
[C---:B------:R-:W-:Y:S01]  /*6a70*/  FMUL R15, R33.reuse, R15 ;  /* 0x0000000f210f7220 */ /* 0x040fe20000400000 */
[----:B------:R-:W-:Y:S01]  /*6a80*/  FMUL R12, R33, R16 ;  /* 0x00000010210c7220 */ /* 0x000fe20000400000 */
[C---:B------:R-:W-:Y:S01]  /*6a90*/  FFMA R10, R35.reuse, R21, R10 ;  /* 0x00000015230a7223 */ /* 0x040fe2000000000a */
[C---:B------:R-:W-:Y:S01]  /*6aa0*/  SHF.L.U32 R21, R50.reuse, 0x10, RZ ;  /* 0x0000001032157819 */ /* 0x040fe200000006ff */
[----:B------:R-:W-:Y:S01]  /*6ab0*/  FFMA R15, R35, R20, R15 ;  /* 0x00000014230f7223 */ /* 0x000fe2000000000f */
[----:B------:R-:W-:Y:S01]  /*6ac0*/  LOP3.LUT R20, R50, 0xffff0000, RZ, 0xc0, !PT ;  /* 0xffff000032147812 */ /* 0x000fe200078ec0ff */
[----:B------:R-:W-:Y:S01]  /*6ad0*/  FMUL R13, R33, R17 ;  /* 0x00000011210d7220 */ /* 0x000fe20000400000 */
[----:B------:R-:W-:Y:S01]  /*6ae0*/  SHF.L.U32 R37, R51, 0x10, RZ ;  /* 0x0000001033257819 */ /* 0x000fe200000006ff */
[C---:B------:R-:W-:Y:S01]  /*6af0*/  FMUL R14, R33.reuse, R18 ;  /* 0x00000012210e7220 */ /* 0x040fe20000400000 */
        /* <DEDUP_REMOVED lines=21> */
[----:B------:R-:W-:Y:S02]  /*6c50*/  UIADD3 UR8, UP0, UPT, UR52, 0x680, URZ ;  /* 0x0000068034087890 */ /* 0x000fe4000ff1e0ff */
[----:B------:R-:W-:Y:S02]  /*6c60*/  UIADD3 UR5, UPT, UPT, UR41, 0x20, URZ ;  /* 0x0000002029057890 */ /* 0x000fe4000fffe0ff */
[----:B------:R-:W-:Y:S02]  /*6c70*/  UIADD3 UR4, UPT, UPT, UR48, 0x1200, URZ ;  /* 0x0000120030047890 */ /* 0x000fe4000fffe0ff */
[----:B------:R-:W-:Y:S01]  /*6c80*/  UIADD3.X UR9, UPT, UPT, URZ, UR53, URZ, UP0, !UPT ;  /* 0x00000035ff097290 */ /* 0x000fe200087fe4ff */
[----:B------:R-:W-:Y:S01]  /*6c90*/  UMOV UR6, UR42 ;  /* 0x0000002a00067c82 */ /* 0x000fe20008000000 */
[----:B------:R-:W-:Y:S07]  /*6ca0*/  UMOV UR7, UR36 ;  /* 0x0000002400077c82 */ /* 0x000fee0008000000 */
[----:B------:R2:W-:Y:S01]  /*6cb0*/  UTMASTG.3D [UR4], [UR8] ;  /* 0x00000004080073b5 */ /* 0x0005e20008010000 */
[----:B------:R0:W-:Y:S01]  /*6cc0*/  UTMACMDFLUSH ;  /* 0x00000000000079b7 */ /* 0x0001e20000000000 */
[----:B--2---:R-:W-:Y:S04]  /*6cd0*/  DEPBAR.LE SB0, 0x1 ;  /* 0x000080400000791a */ /* 0x004fe80000000000 */
.L_x_112:
[----:B------:R-:W-:Y:S05]  /*6ce0*/  BSYNC.RECONVERGENT B0 ;  /* 0x0000000000007941 */ /* 0x000fea0003800200 */
.L_x_111:
[----:B------:R-:W-:Y:S01]  /*6cf0*/  BAR.SYNC.DEFER_BLOCKING 0x1, 0x80 ;  /* 0x0042000000007b1d */ /* 0x000fe20000010000 */
[----:B------:R-:W-:Y:S04]  /*6d00*/  UIADD3 UR40, UPT, UPT, UR51, 0x1, URZ ;  /* 0x0000000133287890 */ /* 0x000fe8000fffe0ff */
[----:B------:R-:W-:Y:S04]  /*6d10*/  UISETP.NE.AND UP0, UPT, UR40, 0x4, UPT ;  /* 0x000000042800788c */ /* 0x000fe8000bf05270 */
[----:B------:R-:W-:Y:S01]  /*6d20*/  USEL UR40, UR40, URZ, UP0 ;  /* 0x000000ff28287287 */ /* 0x000fe20008000000 */
[----:B------:R2:W-:Y:S01]  /*6d30*/  @P6 SYNCS.ARRIVE.TRANS64.RED.A1T0 RZ, [R38+URZ], RZ ;  /* 0x000000ff26ff69a7 */ /* 0x0005e200081004ff */
[----:B------:R-:W-:Y:S01]  /*6d40*/  BSSY B1, `(.L_x_113) ;  /* 0x0000014000017945 */ /* 0x000fe20003800000 */
[----:B------:R-:W4:Y:S02]  /*6d50*/  @P6 SYNCS.PHASECHK.TRANS64.TRYWAIT P0, [R83+URZ+0x80], R88 ;  /* 0x00008058530065a7 */ /* 0x000f2400080011ff */
[----:B----4-:R-:W-:Y:S01]  /*6d60*/  @P6 SEL R81, RZ, 0x1, !P0 ;  /* 0x00000001ff516807 */ /* 0x010fe20004000000 */
[----:B--2---:R-:W-:Y:S06]  /*6d70*/  @!P6 BRA `(.L_x_114) ;  /* 0x000000000040e947 */ /* 0x004fec0003800000 */
[----:B------:R-:W-:Y:S01]  /*6d80*/  ISETP.NE.AND P1, PT, R82, RZ, PT ;  /* 0x000000ff5200720c */ /* 0x000fe20003f25270 */
[----:B------:R-:W-:Y:S01]  /*6d90*/  BSSY B0, `(.L_x_115) ;  /* 0x0000009000007945 */ /* 0x000fe20003800000 */
[----:B------:R-:W-:Y:S11]  /*6da0*/  ISETP.NE.AND P0, PT, R81, RZ, PT ;  /* 0x000000ff5100720c */ /* 0x000ff60003f05270 */
[----:B------:R-:W-:Y:S05]  /*6db0*/  @P1 IMAD R2, R39, 0x1000, R80 ;  /* 0x0000100027021824 */ /* 0x000fea00078e0250 */
[----:B------:R-:W-:Y:S05]  /*6dc0*/  @P1 IADD3 R0, PT, PT, R2, UR48, RZ ;  /* 0x0000003002001c10 */ /* 0x000fea000fffe0ff */
[----:B------:R-:W-:Y:S01]  /*6dd0*/  @P1 IMAD.IADD R0, R71, 0x1, R0 ;  /* 0x0000000147001824 */ /* 0x000fe200078e0200 */
[----:B------:R-:W-:Y:S06]  /*6de0*/  @P0 BRA `(.L_x_116) ;  /* 0x00000000000c0947 */ /* 0x000fec0003800000 */
[----:B------:R-:W-:Y:S04]  /*6df0*/  SHF.L.U32 R4, R70, 0x1f, RZ ;  /* 0x0000001f46047819 */ /* 0x000fe800000006ff */
[----:B------:R-:W2:Y:S02]  /*6e00*/  SYNCS.PHASECHK.TRANS64.TRYWAIT P0, [R83+URZ+0x80], R4 ;  /* 0x00008004530075a7 */ /* 0x000ea400080011ff */
[----:B--2---:R-:W-:Y:S05]  /*6e10*/  @!P0 BRA `(.L_x_117) ;  /* 0x0000001c00e48947 */ /* 0x004fea0003800000 */
.L_x_116:
[----:B------:R-:W-:Y:S05]  /*6e20*/  BSYNC B0 ;  /* 0x0000000000007941 */ /* 0x000fea0003800000 */
.L_x_115:
[----:B------:R-:W-:Y:S02]  /*6e30*/  ISETP.NE.AND P0, PT, R82, RZ, PT ;  /* 0x000000ff5200720c */ /* 0x000fe40003f05270 */
[----:B------:R-:W-:Y:S11]  /*6e40*/  IADD3 R39, PT, PT, R39, 0x1, RZ ;  /* 0x0000000127277810 */ /* 0x000ff60007ffe0ff */
[----:B------:R-:W-:Y:S05]  /*6e50*/  @P0 WARPSYNC.ALL ;  /* 0x0000000000000948 */ /* 0x000fea0003800000 */
[----:B------:R4:W1:Y:S04]  /*6e60*/  @P0 LDSM.16.M88.4 R40, [R2+UR48+0x200] ;  /* 0x000200300228083b */ /* 0x0008680008000200 */
[----:B------:R4:W1:Y:S02]  /*6e70*/  @P0 LDSM.16.M88.4 R48, [R0+0x200] ;  /* 0x000200000030083b */ /* 0x0008640000000200 */
.L_x_114:
[----:B------:R-:W-:Y:S05]  /*6e80*/  BSYNC B1 ;  /* 0x0000000000017941 */ /* 0x000fea0003800000 */
.L_x_113:
[----:B----4-:R-:W-:Y:S05]  /*6e90*/  VIADD R0, R34, 0x40 ;  /* 0x0000004022007836 */ /* 0x010fea0000000000 */
[----:B------:R-:W-:Y:S04]  /*6ea0*/  SHF.R.U32.HI R0, RZ, 0x15, R0 ;  /* 0x00000015ff007819 */ /* 0x000fe80000011600 */
[----:B------:R-:W-:Y:S11]  /*6eb0*/  LOP3.LUT P0, RZ, R0, 0x3, R65, 0x48, !PT ;  /* 0x0000000300ff7812 */ /* 0x000ff60007804841 */
[----:B------:R-:W-:Y:S02]  /*6ec0*/  @!UPT UIADD3 URZ, UPT, UPT, URZ, URZ, URZ ;  /* 0x000000fffffff290 */ /* 0x000fe4000fffe0ff */
        /* <DEDUP_REMOVED lines=8> */
[----:B------:R-:W3:Y:S01]  /*6f50*/  LDCU.64 UR4, c[0x4][0x10] ;  /* 0x01000200ff0477ac */ /* 0x000ee20008000a00 */
[----:B----4-:R-:W-:Y:S01]  /*6f60*/  MOV R5, UR9 ;  /* 0x0000000900057c02 */ /* 0x010fe20008000f00 */
[----:B--2---:R-:W-:Y:S01]  /*6f70*/  IMAD.U32 R4, RZ, RZ, UR8 ;  /* 0x00000008ff047e24 */ /* 0x004fe2000f8e00ff */
[----:B-----5:R-:W-:Y:S01]  /*6f80*/  MOV R7, UR7 ;  /* 0x0000000700077c02 */ /* 0x020fe20008000f00 */
[----:B------:R-:W-:Y:S01]  /*6f90*/  IMAD.U32 R6, RZ, RZ, UR6 ;  /* 0x00000006ff067e24 */ /* 0x000fe2000f8e00ff */
[----:B---3--:R-:W-:Y:S01]  /*6fa0*/  MOV R11, UR5 ;  /* 0x00000005000b7c02 */ /* 0x008fe20008000f00 */
[----:B------:R-:W-:Y:S02]  /*6fb0*/  IMAD.U32 R10, RZ, RZ, UR4 ;  /* 0x00000004ff0a7e24 */ /* 0x000fe4000f8e00ff */
[----:B------:R-:W-:Y:S07]  /*6fc0*/  LEPC R20, `(.L_x_118) ;  /* 0x000000001014794e */ /* 0x000fee0000000000 */
[----:B-1----:R-:W-:Y:S05]  /*6fd0*/  CALL.ABS.NOINC R2 ;  /* 0x0000000002007343 */ /* 0x002fea0003c00000 */
.L_x_118:
        /* <DEDUP_REMOVED lines=10> */
[----:B--2---:R-:W1:Y:S01]  /*7080*/  LDTM.16dp256bit.x4 R4, tmem[UR4+0x40] ;  /* 0x00004004000479ee */ /* 0x004e620008120000 */
[----:B------:R-:W-:Y:S02]  /*7090*/  MOV R83, UR37 ;  /* 0x0000002500537c02 */ /* 0x000fe40008000f00 */
[----:B------:R-:W-:Y:S05]  /*70a0*/  LEA R88, R39, UR48, 0x3 ;  /* 0x0000003027587c11 */ /* 0x000fea000f8e18ff */
[----:B------:R-:W-:Y:S04]  /*70b0*/  @P6 LEA R38, R38, UR48, 0x3 ;  /* 0x0000003026266c11 */ /* 0x000fe8000f8e18ff */
[----:B------:R-:W-:Y:S04]  /*70c0*/  @P6 IADD3 R38, PT, PT, R38, 0xa0, RZ ;  /* 0x000000a026266810 */ /* 0x000fe80007ffe0ff */
[----:B------:R-:W-:Y:S02]  /*70d0*/  @P6 PRMT R38, R83, 0x654, R38 ;  /* 0x0000065453266816 */ /* 0x000fe40000000026 */
[----:B------:R-:W-:Y:S01]  /*70e0*/  @P6 SHF.L.U32 R83, R70, 0x1f, RZ ;  /* 0x0000001f46536819 */ /* 0x000fe200000006ff */
        /* <DEDUP_REMOVED lines=71> */
.L_x_120:
[----:B------:R-:W-:Y:S05]  /*7560*/  BSYNC.RECONVERGENT B0 ;  /* 0x0000000000007941 */ /* 0x000fea0003800200 */
.L_x_119:
        /* <DEDUP_REMOVED lines=19> */
.L_x_124:
[----:B------:R-:W-:Y:S05]  /*76a0*/  BSYNC B0 ;  /* 0x0000000000007941 */ /* 0x000fea0003800000 */
.L_x_123:
[----:B------:R-:W-:Y:S11]  /*76b0*/  ISETP.NE.AND P0, PT, R82, RZ, PT ;  /* 0x000000ff5200720c */ /* 0x000ff60003f05270 */
[----:B------:R-:W-:Y:S02]  /*76c0*/  @!UPT UIADD3 URZ, UPT, UPT, URZ, URZ, URZ ;  /* 0x000000fffffff290 */ /* 0x000fe4000fffe0ff */
[----:B------:R-:W-:Y:S05]  /*76d0*/  @P0 WARPSYNC.ALL ;  /* 0x0000000000000948 */ /* 0x000fea0003800000 */
[----:B------:R4:W1:Y:S04]  /*76e0*/  @P0 LDSM.16.M88.4 R40, [R39+UR48+0x200] ;  /* 0x000200302728083b */ /* 0x0008680008000200 */
[----:B------:R4:W1:Y:S02]  /*76f0*/  @P0 LDSM.16.M88.4 R48, [R0+0x200] ;  /* 0x000200000030083b */ /* 0x0008640000000200 */
.L_x_122:
[----:B------:R-:W-:Y:S05]  /*7700*/  BSYNC B1 ;  /* 0x0000000000017941 */ /* 0x000fea0003800000 */
.L_x_121:
[----:B----4-:R-:W-:Y:S05]  /*7710*/  VIADD R0, R34, 0x60 ;  /* 0x0000006022007836 */ /* 0x010fea0000000000 */
[----:B------:R-:W-:Y:S04]  /*7720*/  SHF.R.U32.HI R0, RZ, 0x15, R0 ;  /* 0x00000015ff007819 */ /* 0x000fe80000011600 */
[----:B------:R-:W-:Y:S11]  /*7730*/  LOP3.LUT P0, RZ, R0, 0x3, R65, 0x48, !PT ;  /* 0x0000000300ff7812 */ /* 0x000ff60007804841 */
[----:B------:R-:W-:Y:S02]  /*7740*/  @!UPT UIADD3 URZ, UPT, UPT, URZ, URZ, URZ ;  /* 0x000000fffffff290 */ /* 0x000fe4000fffe0ff */
[----:B------:R-:W-:Y:S05]  /*7750*/  @!P0 BRA `(.L_x_126) ;  /* 0x0000000000408947 */ /* 0x000fea0003800000 */
[----:B------:R-:W4:Y:S01]  /*7760*/  LDCU.64 UR8, c[0x4][0x70] ;  /* 0x01000e00ff0877ac */ /* 0x000f220008000a00 */
[----:B--2---:R-:W-:Y:S01]  /*7770*/  MOV R3, 0x0 ;  /* 0x0000000000037802 */ /* 0x004fe20000000f00 */
[----:B------:R-:W-:Y:S02]  /*7780*/  HFMA2 R12, -RZ, RZ, 0, 5.9604644775390625e-08 ;  /* 0x00000001ff0c7431 */ /* 0x000fe400000001ff */
[----:B------:R-:W-:Y:S02]  /*7790*/  IMAD.MOV.U32 R8, RZ, RZ, 0x192 ;  /* 0x00000192ff087424 */ /* 0x000fe400078e00ff */
[----:B------:R-:W-:Y:S01]  /*77a0*/  IMAD.MOV.U32 R13, RZ, RZ, RZ ;  /* 0x000000ffff0d7224 */ /* 0x000fe200078e00ff */
[----:B------:R-:W2:Y:S01]  /*77b0*/  LDCU.64 UR6, c[0x4][0x78] ;  /* 0x01000f00ff0677ac */ /* 0x000ea20008000a00 */
[----:B------:R-:W1:Y:S01]  /*77c0*/  LDC.64 R2, c[0x4][R3] ;  /* 0x0100000003027b82 */ /* 0x000e620000000a00 */
[----:B------:R-:W5:Y:S01]  /*77d0*/  LDCU.64 UR4, c[0x4][0x10] ;  /* 0x01000200ff0477ac */ /* 0x000f620008000a00 */
[----:B----4-:R-:W-:Y:S01]  /*77e0*/  MOV R5, UR9 ;  /* 0x0000000900057c02 */ /* 0x010fe20008000f00 */
[----:B------:R-:W-:Y:S01]  /*77f0*/  IMAD.U32 R4, RZ, RZ, UR8 ;  /* 0x00000008ff047e24 */ /* 0x000fe2000f8e00ff */
[----:B--2---:R-:W-:Y:S01]  /*7800*/  MOV R7, UR7 ;  /* 0x0000000700077c02 */ /* 0x004fe20008000f00 */
[----:B------:R-:W-:Y:S01]  /*7810*/  IMAD.U32 R6, RZ, RZ, UR6 ;  /* 0x00000006ff067e24 */ /* 0x000fe2000f8e00ff */
[----:B-----5:R-:W-:Y:S01]  /*7820*/  MOV R11, UR5 ;  /* 0x00000005000b7c02 */ /* 0x020fe20008000f00 */
[----:B------:R-:W-:Y:S02]  /*7830*/  IMAD.U32 R10, RZ, RZ, UR4 ;  /* 0x00000004ff0a7e24 */ /* 0x000fe4000f8e00ff */
[----:B------:R-:W-:Y:S07]  /*7840*/  LEPC R20, `(.L_x_126) ;  /* 0x000000001014794e */ /* 0x000fee0000000000 */
[----:B-1-3--:R-:W-:Y:S05]  /*7850*/  CALL.ABS.NOINC R2 ;  /* 0x0000000002007343 */ /* 0x00afea0003c00000 */
.L_x_126:
[----:B------:R-:W-:Y:S01]  /*7860*/  ISETP.NE.AND P0, PT, R72, RZ, PT ;  /* 0x000000ff4800720c */ /* 0x000fe20003f05270 */
[----:B------:R-:W-:Y:S05]  /*7870*/  WARPSYNC.ALL ;  /* 0x0000000000007948 */ /* 0x000fea0003800000 */
[----:B------:R-:W-:Y:S01]  /*7880*/  R2UR UR4, R34 ;  /* 0x00000000220472ca */ /* 0x000fe200000e0000 */
[----:B------:R-:W-:Y:S01]  /*7890*/  BSSY.RECONVERGENT B0, `(.L_x_127) ;  /* 0x0000052000007945 */ /* 0x000fe20003800200 */
[----:B------:R-:W-:Y:S02]  /*78a0*/  R2UR UR5, R79 ;  /* 0x000000004f0572ca */ /* 0x000fe400000e0000 */
[C---:B-1----:R-:W-:Y:S02]  /*78b0*/  SHF.L.U32 R20, R40.reuse, 0x10, RZ ;  /* 0x0000001028147819 */ /* 0x042fe400000006ff */
[----:B------:R-:W-:Y:S02]  /*78c0*/  LOP3.LUT R36, R40, 0xffff0000, RZ, 0xc0, !PT ;  /* 0xffff000028247812 */ /* 0x000fe400078ec0ff */
[C---:B------:R-:W-:Y:S02]  /*78d0*/  SHF.L.U32 R21, R41.reuse, 0x10, RZ ;  /* 0x0000001029157819 */ /* 0x040fe400000006ff */
[----:B------:R-:W-:Y:S02]  /*78e0*/  LOP3.LUT R38, R41, 0xffff0000, RZ, 0xc0, !PT ;  /* 0xffff000029267812 */ /* 0x000fe400078ec0ff */
[C---:B------:R-:W-:Y:S01]  /*78f0*/  SHF.L.U32 R37, R42.reuse, 0x10, RZ ;  /* 0x000000102a257819 */ /* 0x040fe200000006ff */
[----:B------:R-:W1:Y:S01]  /*7900*/  LDTM.16dp256bit.x4 R4, tmem[UR4+0x60] ;  /* 0x00006004000479ee */ /* 0x000e620008120000 */
[----:B------:R-:W-:Y:S01]  /*7910*/  LOP3.LUT R40, R42, 0xffff0000, RZ, 0xc0, !PT ;  /* 0xffff00002a287812 */ /* 0x000fe200078ec0ff */
[----:B------:R-:W-:Y:S01]  /*7920*/  NOP ;  /* 0x0000000000007918 */ /* 0x000fe20000000000 */
[C---:B------:R-:W-:Y:S01]  /*7930*/  SHF.L.U32 R39, R43.reuse, 0x10, RZ ;  /* 0x000000102b277819 */ /* 0x040fe200000006ff */
[----:B------:R-:W-:Y:S01]  /*7940*/  UIADD3 UR5, UPT, UPT, UR5, 0x110, URZ ;  /* 0x0000011005057890 */ /* 0x000fe2000fffe0ff */
[----:B------:R-:W-:Y:S02]  /*7950*/  LOP3.LUT R41, R43, 0xffff0000, RZ, 0xc0, !PT ;  /* 0xffff00002b297812 */ /* 0x000fe400078ec0ff */
[C---:B------:R-:W-:Y:S01]  /*7960*/  SHF.L.U32 R42, R48.reuse, 0x10, RZ ;  /* 0x00000010302a7819 */ /* 0x040fe200000006ff */
[----:B------:R-:W-:Y:S01]  /*7970*/  UPRMT UR5, UR37, 0x654, UR5 ;  /* 0x0000065425057896 */ /* 0x000fe20008000005 */
[----:B------:R-:W-:Y:S02]  /*7980*/  LOP3.LUT R43, R48, 0xffff0000, RZ, 0xc0, !PT ;  /* 0xffff0000302b7812 */ /* 0x000fe400078ec0ff */
[C---:B------:R-:W-:Y:S02]  /*7990*/  SHF.L.U32 R44, R49.reuse, 0x10, RZ ;  /* 0x00000010312c7819 */ /* 0x040fe400000006ff */
[----:B------:R-:W-:Y:S02]  /*79a0*/  LOP3.LUT R46, R49, 0xffff0000, RZ, 0xc0, !PT ;  /* 0xffff0000312e7812 */ /* 0x000fe400078ec0ff */
[C---:B------:R-:W-:Y:S02]  /*79b0*/  SHF.L.U32 R45, R50.reuse, 0x10, RZ ;  /* 0x00000010322d7819 */ /* 0x040fe400000006ff */
[----:B-1----:R-:W-:Y:S01]  /*79c0*/  SYNCS.ARRIVE.TRANS64.RED.A1T0 RZ, [UR5], RZ ;  /* 0x000000ffffff79a7 */ /* 0x002fe20008100405 */
[----:B------:R-:W-:Y:S02]  /*79d0*/  LOP3.LUT R48, R50, 0xffff0000, RZ, 0xc0, !PT ;  /* 0xffff000032307812 */ /* 0x000fe400078ec0ff */
[C---:B------:R-:W-:Y:S02]  /*79e0*/  SHF.L.U32 R47, R51.reuse, 0x10, RZ ;  /* 0x00000010332f7819 */ /* 0x040fe400000006ff */
[----:B------:R-:W-:Y:S01]  /*79f0*/  LOP3.LUT R50, R51, 0xffff0000, RZ, 0xc0, !PT ;  /* 0xffff000033327812 */ /* 0x000fe200078ec0ff */
[C---:B------:R-:W-:Y:S01]  /*7a00*/  FMUL R4, R33.reuse, R4 ;  /* 0x0000000421047220 */ /* 0x040fe20000400000 */
[C---:B------:R-:W-:Y:S01]  /*7a10*/  FMUL R5, R33.reuse, R5 ;  /* 0x0000000521057220 */ /* 0x040fe20000400000 */
[C---:B------:R-:W-:Y:S01]  /*7a20*/  FMUL R6, R33.reuse, R6 ;  /* 0x0000000621067220 */ /* 0x040fe20000400000 */
[----:B------:R-:W-:Y:S01]  /*7a30*/  FMUL R7, R33, R7 ;  /* 0x0000000721077220 */ /* 0x000fe20000400000 */
[C---:B------:R-:W-:Y:S01]  /*7a40*/  FFMA R4, R35.reuse, R20, R4 ;  /* 0x0000001423047223 */ /* 0x040fe20000000004 */
[C---:B------:R-:W-:Y:S01]  /*7a50*/  FFMA R5, R35.reuse, R36, R5 ;  /* 0x0000002423057223 */ /* 0x040fe20000000005 */
[C---:B------:R-:W-:Y:S01]  /*7a60*/  FFMA R6, R35.reuse, R21, R6 ;  /* 0x0000001523067223 */ /* 0x040fe20000000006 */
[----:B------:R-:W-:Y:S01]  /*7a70*/  FFMA R7, R35, R38, R7 ;  /* 0x0000002623077223 */ /* 0x000fe20000000007 */
[C---:B------:R-:W-:Y:S01]  /*7a80*/  FMUL R8, R33.reuse, R8 ;  /* 0x0000000821087220 */ /* 0x040fe20000400000 */
[----:B------:R-:W-:Y:S01]  /*7a90*/  FMUL R9, R33, R9 ;  /* 0x0000000921097220 */ /* 0x000fe20000400000 */
[----:B---3--:R-:W-:Y:S01]  /*7aa0*/  F2FP.BF16.F32.PACK_AB R80, R5, R4 ;  /* 0x000000040550723e */ /* 0x008fe200000010ff */
[----:B------:R-:W-:Y:S01]  /*7ab0*/  FMUL R0, R33, R10 ;  /* 0x0000000a21007220 */ /* 0x000fe20000400000 */
[----:B------:R-:W-:Y:S01]  /*7ac0*/  F2FP.BF16.F32.PACK_AB R81, R7, R6 ;  /* 0x000000060751723e */ /* 0x000fe200000010ff */
[C---:B------:R-:W-:Y:S01]  /*7ad0*/  FFMA R8, R35.reuse, R37, R8 ;  /* 0x0000002523087223 */ /* 0x040fe20000000008 */
[----:B------:R-:W-:Y:S01]  /*7ae0*/  FFMA R9, R35, R40, R9 ;  /* 0x0000002823097223 */ /* 0x000fe20000000009 */
[C---:B------:R-:W-:Y:S01]  /*7af0*/  FMUL R2, R33.reuse, R11 ;  /* 0x0000000b21027220 */ /* 0x040fe20000400000 */
[C---:B--2---:R-:W-:Y:S01]  /*7b00*/  FMUL R3, R33.reuse, R12 ;  /* 0x0000000c21037220 */ /* 0x044fe20000400000 */
[----:B------:R-:W-:Y:S01]  /*7b10*/  FMUL R10, R33, R13 ;  /* 0x0000000d210a7220 */ /* 0x000fe20000400000 */
[----:B------:R-:W-:Y:S01]  /*7b20*/  FFMA R0, R35, R39, R0 ;  /* 0x0000002723007223 */ /* 0x000fe20000000000 */
        /* <DEDUP_REMOVED lines=40> */
.L_x_128:
[----:B------:R-:W-:Y:S05]  /*7db0*/  BSYNC.RECONVERGENT B0 ;  /* 0x0000000000007941 */ /* 0x000fea0003800200 */
.L_x_127:
[----:B------:R-:W-:Y:S01]  /*7dc0*/  BAR.SYNC.DEFER_BLOCKING 0x1, 0x80 ;  /* 0x0042000000007b1d */ /* 0x000fe20000010000 */
[----:B------:R-:W-:Y:S01]  /*7dd0*/  UISETP.NE.AND UP0, UPT, UR49, -0x4, UPT ;  /* 0xfffffffc3100788c */ /* 0x000fe2000bf05270 */
[----:B------:R-:W-:Y:S08]  /*7de0*/  IADD3 R0, PT, PT, R30, 0x1, RZ ;  /* 0x000000011e007810 */ /* 0x000ff00007ffe0ff */
[----:B------:R-:W-:Y:S05]  /*7df0*/  BRA.U !UP0, `(.L_x_129) ;  /* 0x0000000108287547 */ /* 0x000fea000b800000 */
[----:B------:R-:W-:Y:S01]  /*7e00*/  ISETP.NE.AND P0, PT, R76, RZ, PT ;  /* 0x000000ff4c00720c */ /* 0x000fe20003f05270 */
[----:B------:R-:W-:Y:S01]  /*7e10*/  IMAD.U32 R3, RZ, RZ, UR51 ;  /* 0x00000033ff037e24 */ /* 0x000fe2000f8e00ff */
[----:B------:R-:W-:Y:S01]  /*7e20*/  UIADD3 UR51, UPT, UPT, UR51, 0x1, URZ ;  /* 0x0000000133337890 */ /* 0x000fe2000fffe0ff */
[----:B------:R-:W-:Y:S03]  /*7e30*/  IMAD.U32 R2, RZ, RZ, UR37 ;  /* 0x00000025ff027e24 */ /* 0x000fe6000f8e00ff */
[----:B------:R-:W-:Y:S04]  /*7e40*/  UISETP.NE.AND UP0, UPT, UR51, 0x4, UPT ;  /* 0x000000043300788c */ /* 0x000fe8000bf05270 */
[----:B------:R-:W-:Y:S03]  /*7e50*/  USEL UR51, UR51, URZ, UP0 ;  /* 0x000000ff33337287 */ /* 0x000fe60008000000 */
[----:B------:R-:W-:Y:S05]  /*7e60*/  @P0 LEA R3, R3, UR48, 0x3 ;  /* 0x0000003003030c11 */ /* 0x000fea000f8e18ff */
[----:B------:R-:W-:Y:S05]  /*7e70*/  @P0 VIADD R3, R3, 0xa0 ;  /* 0x000000a003030836 */ /* 0x000fea0000000000 */
[----:B------:R-:W-:Y:S04]  /*7e80*/  @P0 PRMT R2, R2, 0x654, R3 ;  /* 0x0000065402020816 */ /* 0x000fe80000000003 */
[----:B------:R2:W-:Y:S03]  /*7e90*/  @P0 SYNCS.ARRIVE.TRANS64.RED.A1T0 RZ, [R2+URZ], RZ ;  /* 0x000000ff02ff09a7 */ /* 0x0005e600081004ff */
.L_x_129:
[----:B------:R-:W-:Y:S01]  /*7ea0*/  ISETP.NE.AND P2, PT, R73, RZ, PT ;  /* 0x000000ff4900720c */ /* 0x000fe20003f45270 */
[----:B------:R-:W-:Y:S01]  /*7eb0*/  UIADD3 UR49, UPT, UPT, UR49, 0x4, URZ ;  /* 0x0000000431317890 */ /* 0x000fe2000fffe0ff */
[----:B------:R-:W-:Y:S01]  /*7ec0*/  ISETP.NE.AND P0, PT, R75, 0x2, PT ;  /* 0x000000024b00780c */ /* 0x000fe20003f05270 */
[----:B------:R-:W-:Y:S01]  /*7ed0*/  IMAD.IADD R20, R29, 0x1, R58 ;  /* 0x000000011d147824 */ /* 0x000fe200078e023a */
[----:B------:R-:W-:Y:S01]  /*7ee0*/  ISETP.NE.AND P1, PT, R0, 0x4, PT ;  /* 0x000000040000780c */ /* 0x000fe20003f25270 */
[----:B------:R-:W-:Y:S01]  /*7ef0*/  IMAD.IADD R21, R31, 0x1, R60 ;  /* 0x000000011f157824 */ /* 0x000fe200078e023c */
[----:B------:R-:W-:Y:S02]  /*7f00*/  SEL R3, RZ, 0x1, P0 ;  /* 0x00000001ff037807 */ /* 0x000fe40000000000 */
[----:B--2---:R-:W-:Y:S02]  /*7f10*/  SEL R2, RZ, 0x1, P1 ;  /* 0x00000001ff027807 */ /* 0x004fe40000800000 */
[----:B------:R-:W-:Y:S02]  /*7f20*/  LOP3.LUT R68, R68, R3, RZ, 0x3c, !PT ;  /* 0x0000000344447212 */ /* 0x000fe400078e3cff */
[----:B------:R-:W-:Y:S02]  /*7f30*/  LOP3.LUT R69, R69, R2, RZ, 0x3c, !PT ;  /* 0x0000000245457212 */ /* 0x000fe400078e3cff */
[----:B------:R-:W-:Y:S02]  /*7f40*/  @P2 R2UR UR36, R67 ;  /* 0x00000000432422ca */ /* 0x000fe400000e0000 */
[----:B------:R-:W-:Y:S02]  /*7f50*/  SEL R75, R75, RZ, P0 ;  /* 0x000000ff4b4b7207 */ /* 0x000fe40000000000 */
[----:B------:R-:W-:Y:S01]  /*7f60*/  SEL R30, R0, RZ, P1 ;  /* 0x000000ff001e7207 */ /* 0x000fe20000800000 */
[----:B------:R-:W-:Y:S10]  /*7f70*/  @P2 BRA `(.L_x_130) ;  /* 0xffffffd000182947 */ /* 0x000ff4000383ffff */
[----:B------:R-:W-:-:S09]  /*7f80*/  UISETP.NE.AND UP0, UPT, UR50, URZ, UPT ;  /* 0x000000ff3200728c */ /* 0x000fd2000bf05270 */
[----:B------:R-:W-:Y:S05]  /*7f90*/  BRA.U !UP0, `(.L_x_131) ;  /* 0x0000000108487547 */ /* 0x000fea000b800000 */
[----:B------:R-:W2:Y:S02]  /*7fa0*/  LDCU.64 UR4, c[0x0][0x890] ;  /* 0x00011200ff0477ac */ /* 0x000ea40008000a00 */
[----:B--2---:R-:W-:-:S04]  /*7fb0*/  UISETP.NE.U32.AND UP0, UPT, UR4, URZ, UPT ;  /* 0x000000ff0400728c */ /* 0x004fc8000bf05070 */
[----:B------:R-:W-:-:S09]  /*7fc0*/  UISETP.NE.AND.EX UP0, UPT, UR5, URZ, UPT, UP0 ;  /* 0x000000ff0500728c */ /* 0x000fd2000bf05300 */
[----:B------:R-:W-:Y:S05]  /*7fd0*/  BRA.U UP0, `(.L_x_132) ;  /* 0x00000001000c7547 */ /* 0x000fea000b800000 */
[----:B------:R-:W-:-:S13]  /*7fe0*/  FSETP.NEU.AND P0, PT, R35, RZ, PT ;  /* 0x000000ff2300720b */ /* 0x000fda0003f0d000 */
[----:B------:R-:W-:Y:S05]  /*7ff0*/  @!P0 EXIT ;  /* 0x000000000000894d */ /* 0x000fea0003800000 */
[----:B------:R-:W-:Y:S05]  /*8000*/  BRA `(.L_x_131) ;  /* 0x00000000002c7947 */ /* 0x000fea0003800000 */
.L_x_132:
[----:B------:R-:W-:Y:S01]  /*8010*/  ISETP.NE.AND P0, PT, R74, RZ, PT ;  /* 0x000000ff4a00720c */ /* 0x000fe20003f05270 */
[----:B------:R-:W-:-:S12]  /*8020*/  BSSY.RECONVERGENT B0, `(.L_x_131) ;  /* 0x0000009000007945 */ /* 0x000fd80003800200 */
[----:B------:R-:W-:Y:S05]  /*8030*/  @P0 BRA `(.L_x_133) ;  /* 0x0000000000140947 */ /* 0x000fea0003800000 */
[----:B------:R-:W2:Y:S02]  /*8040*/  LDCU.64 UR4, c[0x0][0x888] ;  /* 0x00011100ff0477ac */ /* 0x000ea40008000a00 */
[----:B--2---:R-:W-:-:S04]  /*8050*/  ISETP.NE.U32.AND P0, PT, RZ, UR4, PT ;  /* 0x00000004ff007c0c */ /* 0x004fc8000bf05070 */
[----:B------:R-:W-:-:S13]  /*8060*/  ISETP.NE.AND.EX P0, PT, RZ, UR5, PT, P0 ;  /* 0x00000005ff007c0c */ /* 0x000fda000bf05300 */
[----:B------:R-:W-:Y:S05]  /*8070*/  @!P0 EXIT ;  /* 0x000000000000894d */ /* 0x000fea0003800000 */
[----:B------:R-:W-:Y:S05]  /*8080*/  BRA `(.L_x_134) ;  /* 0x0000000000087947 */ /* 0x000fea0003800000 */
.L_x_133:
[----:B------:R-:W-:-:S13]  /*8090*/  FSETP.NEU.AND P0, PT, R35, RZ, PT ;  /* 0x000000ff2300720b */ /* 0x000fda0003f0d000 */
[----:B------:R-:W-:Y:S05]  /*80a0*/  @!P0 EXIT ;  /* 0x000000000000894d */ /* 0x000fea0003800000 */
.L_x_134:
[----:B------:R-:W-:Y:S05]  /*80b0*/  BSYNC.RECONVERGENT B0 ;  /* 0x0000000000007941 */ /* 0x000fea0003800200 */
.L_x_131:
[----:B------:R-:W-:Y:S01]  /*80c0*/  ULEA UR4, UR51, UR48, 0x3 ;  /* 0x0000003033047291 */ /* 0x000fe2000f8e18ff */
[----:B------:R-:W-:-:S04]  /*80d0*/  DEPBAR.LE SB0, 0x0 ;  /* 0x000080000000791a */ /* 0x000fc80000000000 */
[----:B------:R-:W-:-:S04]  /*80e0*/  UIADD3 UR4, UPT, UPT, UR4, 0xa0, URZ ;  /* 0x000000a004047890 */ /* 0x000fc8000fffe0ff */
[----:B------:R-:W-:-:S09]  /*80f0*/  UPRMT UR4, UR37, 0x654, UR4 ;  /* 0x0000065425047896 */ /* 0x000fd20008000004 */
[----:B------:R-:W-:Y:S01]  /*8100*/  SYNCS.ARRIVE.TRANS64.RED.A1T0 RZ, [UR4], RZ ;  /* 0x000000ffffff79a7 */ /* 0x000fe20008100404 */
[----:B------:R-:W-:Y:S05]  /*8110*/  EXIT ;  /* 0x000000000000794d */ /* 0x000fea0003800000 */
.L_x_19:
[----:B--2---:R2:W1:Y:S02]  /*8120*/  SYNCS.PHASECHK.TRANS64.TRYWAIT P0, [R3+URZ+0x140], R2 ;  /* 0x00014002030075a7 */ /* 0x00446400080011ff */
[----:B-1----:R-:W-:Y:S05]  /*8130*/  @!P0 NANOSLEEP.SYNCS 0x989680 ;  /* 0x009896800000895d */ /* 0x002fea0003900000 */
[----:B------:R-:W1:Y:S02]  /*8140*/  @!P0 SYNCS.PHASECHK.TRANS64 P0, [R3+URZ+0x140], R2 ;  /* 0x00014002030085a7 */ /* 0x000e6400080010ff */
[----:B-1----:R-:W-:Y:S05]  /*8150*/  @!P0 BRA `(.L_x_19) ;  /* 0xfffffffc00f08947 */ /* 0x002fea000383ffff */
[----:B------:R-:W-:Y:S05]  /*8160*/  BRA `(.L_x_135) ;  /* 0xffffff9400407947 */ /* 0x000fea000383ffff */
.L_x_22:
[----:B-1----:R-:W-:-:S07]  /*8170*/  MOV R2, UR33 ;  /* 0x0000002100027c02 */ /* 0x002fce0008000f00 */
.L_x_136:
[----:B-1----:R1:W2:Y:S02]  /*8180*/  SYNCS.PHASECHK.TRANS64.TRYWAIT P0, [R2+URZ+0x40], R5 ;  /* 0x00004005020075a7 */ /* 0x0022a400080011ff */
[----:B--2---:R-:W-:Y:S05]  /*8190*/  @!P0 NANOSLEEP.SYNCS 0x989680 ;  /* 0x009896800000895d */ /* 0x004fea0003900000 */
[----:B------:R-:W2:Y:S02]  /*81a0*/  @!P0 SYNCS.PHASECHK.TRANS64 P0, [R2+URZ+0x40], R5 ;  /* 0x00004005020085a7 */ /* 0x000ea400080010ff */
[----:B--2---:R-:W-:Y:S05]  /*81b0*/  @!P0 BRA `(.L_x_136) ;  /* 0xfffffffc00f08947 */ /* 0x004fea000383ffff */
[----:B------:R-:W-:Y:S05]  /*81c0*/  BRA `(.L_x_21) ;  /* 0xffffff9400907947 */ /* 0x000fea000383ffff */
.L_x_28:
[----:B-1----:R-:W-:-:S07]  /*81d0*/  MOV R2, UR17 ;  /* 0x0000001100027c02 */ /* 0x002fce0008000f00 */
.L_x_137:
[----:B-1----:R1:W2:Y:S02]  /*81e0*/  SYNCS.PHASECHK.TRANS64.TRYWAIT P0, [R2+URZ+0x40], R5 ;  /* 0x00004005020075a7 */ /* 0x0022a400080011ff */
[----:B--2---:R-:W-:Y:S05]  /*81f0*/  @!P0 NANOSLEEP.SYNCS 0x989680 ;  /* 0x009896800000895d */ /* 0x004fea0003900000 */
[----:B------:R-:W2:Y:S02]  /*8200*/  @!P0 SYNCS.PHASECHK.TRANS64 P0, [R2+URZ+0x40], R5 ;  /* 0x00004005020085a7 */ /* 0x000ea400080010ff */
[----:B--2---:R-:W-:Y:S05]  /*8210*/  @!P0 BRA `(.L_x_137) ;  /* 0xfffffffc00f08947 */ /* 0x004fea000383ffff */
[----:B------:R-:W-:Y:S05]  /*8220*/  BRA `(.L_x_27) ;  /* 0xffffff9800387947 */ /* 0x000fea000383ffff */
.L_x_32:
[----:B-1----:R1:W2:Y:S02]  /*8230*/  SYNCS.PHASECHK.TRANS64.TRYWAIT P0, [R2+URZ+0xd0], R3 ;  /* 0x0000d003020075a7 */ /* 0x0022a400080011ff */
[----:B--2---:R-:W-:Y:S05]  /*8240*/  @!P0 NANOSLEEP.SYNCS 0x989680 ;  /* 0x009896800000895d */ /* 0x004fea0003900000 */
[----:B------:R-:W2:Y:S02]  /*8250*/  @!P0 SYNCS.PHASECHK.TRANS64 P0, [R2+URZ+0xd0], R3 ;  /* 0x0000d003020085a7 */ /* 0x000ea400080010ff */
[----:B--2---:R-:W-:Y:S05]  /*8260*/  @!P0 BRA `(.L_x_32) ;  /* 0xfffffffc00f08947 */ /* 0x004fea000383ffff */
[----:B------:R-:W-:Y:S05]  /*8270*/  BRA `(.L_x_138) ;  /* 0xffffff9800c87947 */ /* 0x000fea000383ffff */
.L_x_36:
[----:B----4-:R-:W-:-:S07]  /*8280*/  MOV R0, UR5 ;  /* 0x0000000500007c02 */ /* 0x010fce0008000f00 */
.L_x_139:
[----:B-1----:R1:W2:Y:S02]  /*8290*/  SYNCS.PHASECHK.TRANS64.TRYWAIT P0, [R0+URZ], R3 ;  /* 0x00000003000075a7 */ /* 0x0022a400080011ff */
[----:B--2---:R-:W-:Y:S05]  /*82a0*/  @!P0 NANOSLEEP.SYNCS 0x989680 ;  /* 0x009896800000895d */ /* 0x004fea0003900000 */
[----:B------:R-:W2:Y:S02]  /*82b0*/  @!P0 SYNCS.PHASECHK.TRANS64 P0, [R0+URZ], R3 ;  /* 0x00000003000085a7 */ /* 0x000ea400080010ff */
[----:B--2---:R-:W-:Y:S05]  /*82c0*/  @!P0 BRA `(.L_x_139) ;  /* 0xfffffffc00f08947 */ /* 0x004fea000383ffff */
[----:B------:R-:W-:Y:S05]  /*82d0*/  BRA `(.L_x_140) ;  /* 0xffffffa000387947 */ /* 0x000fea000383ffff */
.L_x_37:
[----:B----4-:R-:W-:-:S07]  /*82e0*/  MOV R0, UR5 ;  /* 0x0000000500007c02 */ /* 0x010fce0008000f00 */
.L_x_141:
[----:B-1----:R1:W2:Y:S02]  /*82f0*/  SYNCS.PHASECHK.TRANS64.TRYWAIT P0, [R0+URZ], R3 ;  /* 0x00000003000075a7 */ /* 0x0022a400080011ff */
[----:B--2---:R-:W-:Y:S05]  /*8300*/  @!P0 NANOSLEEP.SYNCS 0x989680 ;  /* 0x009896800000895d */ /* 0x004fea0003900000 */
[----:B------:R-:W2:Y:S02]  /*8310*/  @!P0 SYNCS.PHASECHK.TRANS64 P0, [R0+URZ], R3 ;  /* 0x00000003000085a7 */ /* 0x000ea400080010ff */
[----:B--2---:R-:W-:Y:S05]  /*8320*/  @!P0 BRA `(.L_x_141) ;  /* 0xfffffffc00f08947 */ /* 0x004fea000383ffff */
[----:B------:R-:W-:Y:S05]  /*8330*/  BRA `(.L_x_142) ;  /* 0xffffffa000447947 */ /* 0x000fea000383ffff */
.L_x_38:
[----:B----4-:R-:W-:-:S07]  /*8340*/  MOV R0, UR5 ;  /* 0x0000000500007c02 */ /* 0x010fce0008000f00 */
.L_x_143:
[----:B-1----:R1:W2:Y:S02]  /*8350*/  SYNCS.PHASECHK.TRANS64.TRYWAIT P0, [R0+URZ], R3 ;  /* 0x00000003000075a7 */ /* 0x0022a400080011ff */
[----:B--2---:R-:W-:Y:S05]  /*8360*/  @!P0 NANOSLEEP.SYNCS 0x989680 ;  /* 0x009896800000895d */ /* 0x004fea0003900000 */
[----:B------:R-:W2:Y:S02]  /*8370*/  @!P0 SYNCS.PHASECHK.TRANS64 P0, [R0+URZ], R3 ;  /* 0x00000003000085a7 */ /* 0x000ea400080010ff */
[----:B--2---:R-:W-:Y:S05]  /*8380*/  @!P0 BRA `(.L_x_143) ;  /* 0xfffffffc00f08947 */ /* 0x004fea000383ffff */
[----:B------:R-:W-:Y:S05]  /*8390*/  BRA `(.L_x_144) ;  /* 0xffffffa000507947 */ /* 0x000fea000383ffff */
.L_x_39:
[----:B----4-:R-:W-:-:S07]  /*83a0*/  MOV R0, UR5 ;  /* 0x0000000500007c02 */ /* 0x010fce0008000f00 */
.L_x_145:
[----:B-1----:R1:W2:Y:S02]  /*83b0*/  SYNCS.PHASECHK.TRANS64.TRYWAIT P0, [R0+URZ], R3 ;  /* 0x00000003000075a7 */ /* 0x0022a400080011ff */
[----:B--2---:R-:W-:Y:S05]  /*83c0*/  @!P0 NANOSLEEP.SYNCS 0x989680 ;  /* 0x009896800000895d */ /* 0x004fea0003900000 */
[----:B------:R-:W2:Y:S02]  /*83d0*/  @!P0 SYNCS.PHASECHK.TRANS64 P0, [R0+URZ], R3 ;  /* 0x00000003000085a7 */ /* 0x000ea400080010ff */
[----:B--2---:R-:W-:Y:S05]  /*83e0*/  @!P0 BRA `(.L_x_145) ;  /* 0xfffffffc00f08947 */ /* 0x004fea000383ffff */
[----:B------:R-:W-:Y:S05]  /*83f0*/  BRA `(.L_x_146) ;  /* 0xffffffa0005c7947 */ /* 0x000fea000383ffff */
.L_x_40:
[----:B----4-:R-:W-:-:S07]  /*8400*/  MOV R0, UR5 ;  /* 0x0000000500007c02 */ /* 0x010fce0008000f00 */
.L_x_147:
[----:B-1----:R1:W2:Y:S02]  /*8410*/  SYNCS.PHASECHK.TRANS64.TRYWAIT P0, [R0+URZ], R3 ;  /* 0x00000003000075a7 */ /* 0x0022a400080011ff */
[----:B--2---:R-:W-:Y:S05]  /*8420*/  @!P0 NANOSLEEP.SYNCS 0x989680 ;  /* 0x009896800000895d */ /* 0x004fea0003900000 */
[----:B------:R-:W2:Y:S02]  /*8430*/  @!P0 SYNCS.PHASECHK.TRANS64 P0, [R0+URZ], R3 ;  /* 0x00000003000085a7 */ /* 0x000ea400080010ff */
[----:B--2---:R-:W-:Y:S05]  /*8440*/  @!P0 BRA `(.L_x_147) ;  /* 0xfffffffc00f08947 */ /* 0x004fea000383ffff */
[----:B------:R-:W-:Y:S05]  /*8450*/  BRA `(.L_x_148) ;  /* 0xffffffa000687947 */ /* 0x000fea000383ffff */
.L_x_41:
[----:B----4-:R-:W-:-:S07]  /*8460*/  MOV R0, UR5 ;  /* 0x0000000500007c02 */ /* 0x010fce0008000f00 */
.L_x_149:
[----:B-1----:R1:W2:Y:S02]  /*8470*/  SYNCS.PHASECHK.TRANS64.TRYWAIT P0, [R0+URZ], R3 ;  /* 0x00000003000075a7 */ /* 0x0022a400080011ff */
[----:B--2---:R-:W-:Y:S05]  /*8480*/  @!P0 NANOSLEEP.SYNCS 0x989680 ;  /* 0x009896800000895d */ /* 0x004fea0003900000 */
[----:B------:R-:W2:Y:S02]  /*8490*/  @!P0 SYNCS.PHASECHK.TRANS64 P0, [R0+URZ], R3 ;  /* 0x00000003000085a7 */ /* 0x000ea400080010ff */
[----:B--2---:R-:W-:Y:S05]  /*84a0*/  @!P0 BRA `(.L_x_149) ;  /* 0xfffffffc00f08947 */ /* 0x004fea000383ffff */
[----:B------:R-:W-:Y:S05]  /*84b0*/  BRA `(.L_x_150) ;  /* 0xffffffa000747947 */ /* 0x000fea000383ffff */
.L_x_42:
[----:B----4-:R-:W-:-:S07]  /*84c0*/  MOV R0, UR5 ;  /* 0x0000000500007c02 */ /* 0x010fce0008000f00 */
.L_x_151:
[----:B-1----:R1:W2:Y:S02]  /*84d0*/  SYNCS.PHASECHK.TRANS64.TRYWAIT P0, [R0+URZ], R3 ;  /* 0x00000003000075a7 */ /* 0x0022a400080011ff */
[----:B--2---:R-:W-:Y:S05]  /*84e0*/  @!P0 NANOSLEEP.SYNCS 0x989680 ;  /* 0x009896800000895d */ /* 0x004fea0003900000 */
[----:B------:R-:W2:Y:S02]  /*84f0*/  @!P0 SYNCS.PHASECHK.TRANS64 P0, [R0+URZ], R3 ;  /* 0x00000003000085a7 */ /* 0x000ea400080010ff */
[----:B--2---:R-:W-:Y:S05]  /*8500*/  @!P0 BRA `(.L_x_151) ;  /* 0xfffffffc00f08947 */ /* 0x004fea000383ffff */
[----:B------:R-:W-:Y:S05]  /*8510*/  BRA `(.L_x_152) ;  /* 0xffffffa000807947 */ /* 0x000fea000383ffff */
.L_x_45:
[----:B-1----:R1:W2:Y:S02]  /*8520*/  SYNCS.PHASECHK.TRANS64.TRYWAIT P0, [R0+URZ+0x130], R5 ;  /* 0x00013005000075a7 */ /* 0x0022a400080011ff */
[----:B--2---:R-:W-:Y:S05]  /*8530*/  @!P0 NANOSLEEP.SYNCS 0x989680 ;  /* 0x009896800000895d */ /* 0x004fea0003900000 */
[----:B------:R-:W2:Y:S02]  /*8540*/  @!P0 SYNCS.PHASECHK.TRANS64 P0, [R0+URZ+0x130], R5 ;  /* 0x00013005000085a7 */ /* 0x000ea400080010ff */
[----:B--2---:R-:W-:Y:S05]  /*8550*/  @!P0 BRA `(.L_x_45) ;  /* 0xfffffffc00f08947 */ /* 0x004fea000383ffff */
[----:B------:R-:W-:Y:S05]  /*8560*/  BRA `(.L_x_153) ;  /* 0xffffffa000dc7947 */ /* 0x000fea000383ffff */
.L_x_46:
[----:B------:R-:W-:-:S07]  /*8570*/  MOV R0, UR5 ;  /* 0x0000000500007c02 */ /* 0x000fce0008000f00 */
.L_x_154:
[----:B-1----:R1:W2:Y:S02]  /*8580*/  SYNCS.PHASECHK.TRANS64.TRYWAIT P0, [R0+URZ+0xe0], R5 ;  /* 0x0000e005000075a7 */ /* 0x0022a400080011ff */
[----:B--2---:R-:W-:Y:S05]  /*8590*/  @!P0 NANOSLEEP.SYNCS 0x989680 ;  /* 0x009896800000895d */ /* 0x004fea0003900000 */
[----:B------:R-:W2:Y:S02]  /*85a0*/  @!P0 SYNCS.PHASECHK.TRANS64 P0, [R0+URZ+0xe0], R5 ;  /* 0x0000e005000085a7 */ /* 0x000ea400080010ff */
[----:B--2---:R-:W-:Y:S05]  /*85b0*/  @!P0 BRA `(.L_x_154) ;  /* 0xfffffffc00f08947 */ /* 0x004fea000383ffff */
[----:B------:R-:W-:Y:S05]  /*85c0*/  BRA `(.L_x_155) ;  /* 0xffffffa000ec7947 */ /* 0x000fea000383ffff */
.L_x_47:
[----:B-1----:R1:W2:Y:S02]  /*85d0*/  SYNCS.PHASECHK.TRANS64.TRYWAIT P1, [R0+URZ+0xd0], R5 ;  /* 0x0000d005000075a7 */ /* 0x0022a400080211ff */
[----:B--2---:R-:W-:Y:S05]  /*85e0*/  @!P1 NANOSLEEP.SYNCS 0x989680 ;  /* 0x009896800000995d */ /* 0x004fea0003900000 */
[----:B------:R-:W2:Y:S02]  /*85f0*/  @!P1 SYNCS.PHASECHK.TRANS64 P1, [R0+URZ+0xd0], R5 ;  /* 0x0000d005000095a7 */ /* 0x000ea400080210ff */
[----:B--2---:R-:W-:Y:S05]  /*8600*/  @!P1 BRA `(.L_x_47) ;  /* 0xfffffffc00f09947 */ /* 0x004fea000383ffff */
[----:B------:R-:W-:Y:S05]  /*8610*/  BRA `(.L_x_156) ;  /* 0xffffffa4001c7947 */ /* 0x000fea000383ffff */
.L_x_50:
[----:B------:R-:W-:-:S07]  /*8620*/  MOV R0, UR5 ;  /* 0x0000000500007c02 */ /* 0x000fce0008000f00 */
.L_x_157:
[----:B-1----:R1:W2:Y:S02]  /*8630*/  SYNCS.PHASECHK.TRANS64.TRYWAIT P0, [R0+URZ+0xe0], R3 ;  /* 0x0000e003000075a7 */ /* 0x0022a400080011ff */
[----:B--2---:R-:W-:Y:S05]  /*8640*/  @!P0 NANOSLEEP.SYNCS 0x989680 ;  /* 0x009896800000895d */ /* 0x004fea0003900000 */
[----:B------:R-:W2:Y:S02]  /*8650*/  @!P0 SYNCS.PHASECHK.TRANS64 P0, [R0+URZ+0xe0], R3 ;  /* 0x0000e003000085a7 */ /* 0x000ea400080010ff */
[----:B--2---:R-:W-:Y:S05]  /*8660*/  @!P0 BRA `(.L_x_157) ;  /* 0xfffffffc00f08947 */ /* 0x004fea000383ffff */
[----:B------:R-:W-:Y:S05]  /*8670*/  BRA `(.L_x_49) ;  /* 0xffffffa400707947 */ /* 0x000fea000383ffff */
.L_x_57:
[----:B-1----:R1:W2:Y:S02]  /*8680*/  SYNCS.PHASECHK.TRANS64.TRYWAIT P1, [R0+URZ+0xd0], R5 ;  /* 0x0000d005000075a7 */ /* 0x0022a400080211ff */
[----:B--2---:R-:W-:Y:S05]  /*8690*/  @!P1 NANOSLEEP.SYNCS 0x989680 ;  /* 0x009896800000995d */ /* 0x004fea0003900000 */
[----:B------:R-:W2:Y:S02]  /*86a0*/  @!P1 SYNCS.PHASECHK.TRANS64 P1, [R0+URZ+0xd0], R5 ;  /* 0x0000d005000095a7 */ /* 0x000ea400080210ff */
[----:B--2---:R-:W-:Y:S05]  /*86b0*/  @!P1 BRA `(.L_x_57) ;  /* 0xfffffffc00f09947 */ /* 0x004fea000383ffff */
[----:B------:R-:W-:Y:S05]  /*86c0*/  BRA `(.L_x_158) ;  /* 0xffffffa800e07947 */ /* 0x000fea000383ffff */
.L_x_58:
[----:B------:R-:W-:-:S07]  /*86d0*/  MOV R3, UR7 ;  /* 0x0000000700037c02 */ /* 0x000fce0008000f00 */
.L_x_159:
[----:B-1----:R1:W2:Y:S02]  /*86e0*/  SYNCS.PHASECHK.TRANS64.TRYWAIT P0, [R3+URZ+0x110], R0 ;  /* 0x00011000030075a7 */ /* 0x0022a400080011ff */
[----:B--2---:R-:W-:Y:S05]  /*86f0*/  @!P0 NANOSLEEP.SYNCS 0x989680 ;  /* 0x009896800000895d */ /* 0x004fea0003900000 */
[----:B------:R-:W2:Y:S02]  /*8700*/  @!P0 SYNCS.PHASECHK.TRANS64 P0, [R3+URZ+0x110], R0 ;  /* 0x00011000030085a7 */ /* 0x000ea400080010ff */
[----:B--2---:R-:W-:Y:S05]  /*8710*/  @!P0 BRA `(.L_x_159) ;  /* 0xfffffffc00f08947 */ /* 0x004fea000383ffff */
[----:B------:R-:W-:Y:S05]  /*8720*/  BRA `(.L_x_160) ;  /* 0xffffffac00307947 */ /* 0x000fea000383ffff */
.L_x_61:
[----:B------:R-:W-:Y:S07]  /*8730*/  MOV R0, UR6 ;  /* 0x0000000600007c02 */ /* 0x000fee0008000f00 */
.L_x_161:
[----:B-1----:R1:W2:Y:S02]  /*8740*/  SYNCS.PHASECHK.TRANS64.TRYWAIT P0, [R0+URZ], R3 ;  /* 0x00000003000075a7 */ /* 0x0022a400080011ff */
[----:B--2---:R-:W-:Y:S05]  /*8750*/  @!P0 NANOSLEEP.SYNCS 0x989680 ;  /* 0x009896800000895d */ /* 0x004fea0003900000 */
[----:B------:R-:W2:Y:S02]  /*8760*/  @!P0 SYNCS.PHASECHK.TRANS64 P0, [R0+URZ], R3 ;  /* 0x00000003000085a7 */ /* 0x000ea400080010ff */
[----:B--2---:R-:W-:Y:S05]  /*8770*/  @!P0 BRA `(.L_x_161) ;  /* 0xfffffffc00f08947 */ /* 0x004fea000383ffff */
[----:B------:R-:W-:Y:S05]  /*8780*/  BRA `(.L_x_60) ;  /* 0xffffffac004c7947 */ /* 0x000fea000383ffff */
.L_x_64:
[----:B------:R-:W-:-:S07]  /*8790*/  MOV R0, UR6 ;  /* 0x0000000600007c02 */ /* 0x000fce0008000f00 */
.L_x_162:
[----:B--2---:R2:W4:Y:S02]  /*87a0*/  SYNCS.PHASECHK.TRANS64.TRYWAIT P0, [R0+URZ], R3 ;  /* 0x00000003000075a7 */ /* 0x00452400080011ff */
[----:B----4-:R-:W-:Y:S05]  /*87b0*/  @!P0 NANOSLEEP.SYNCS 0x989680 ;  /* 0x009896800000895d */ /* 0x010fea0003900000 */
[----:B------:R-:W4:Y:S02]  /*87c0*/  @!P0 SYNCS.PHASECHK.TRANS64 P0, [R0+URZ], R3 ;  /* 0x00000003000085a7 */ /* 0x000f2400080010ff */
[----:B----4-:R-:W-:Y:S05]  /*87d0*/  @!P0 BRA `(.L_x_162) ;  /* 0xfffffffc00f08947 */ /* 0x010fea000383ffff */
[----:B------:R-:W-:Y:S05]  /*87e0*/  BRA `(.L_x_163) ;  /* 0xffffffb000287947 */ /* 0x000fea000383ffff */
.L_x_65:
[----:B------:R-:W-:-:S07]  /*87f0*/  MOV R0, UR6 ;  /* 0x0000000600007c02 */ /* 0x000fce0008000f00 */
.L_x_164:
[----:B-1----:R1:W2:Y:S02]  /*8800*/  SYNCS.PHASECHK.TRANS64.TRYWAIT P0, [R0+URZ], R3 ;  /* 0x00000003000075a7 */ /* 0x0022a400080011ff */
[----:B--2---:R-:W-:Y:S05]  /*8810*/  @!P0 NANOSLEEP.SYNCS 0x989680 ;  /* 0x009896800000895d */ /* 0x004fea0003900000 */
[----:B------:R-:W2:Y:S02]  /*8820*/  @!P0 SYNCS.PHASECHK.TRANS64 P0, [R0+URZ], R3 ;  /* 0x00000003000085a7 */ /* 0x000ea400080010ff */
[----:B--2---:R-:W-:Y:S05]  /*8830*/  @!P0 BRA `(.L_x_164) ;  /* 0xfffffffc00f08947 */ /* 0x004fea000383ffff */
[----:B------:R-:W-:Y:S05]  /*8840*/  BRA `(.L_x_165) ;  /* 0xffffffb000347947 */ /* 0x000fea000383ffff */
.L_x_66:
[----:B------:R-:W-:-:S07]  /*8850*/  MOV R0, UR6 ;  /* 0x0000000600007c02 */ /* 0x000fce0008000f00 */
.L_x_166:
[----:B-1----:R1:W2:Y:S02]  /*8860*/  SYNCS.PHASECHK.TRANS64.TRYWAIT P0, [R0+URZ], R3 ;  /* 0x00000003000075a7 */ /* 0x0022a400080011ff */
[----:B--2---:R-:W-:Y:S05]  /*8870*/  @!P0 NANOSLEEP.SYNCS 0x989680 ;  /* 0x009896800000895d */ /* 0x004fea0003900000 */
[----:B------:R-:W2:Y:S02]  /*8880*/  @!P0 SYNCS.PHASECHK.TRANS64 P0, [R0+URZ], R3 ;  /* 0x00000003000085a7 */ /* 0x000ea400080010ff */
[----:B--2---:R-:W-:Y:S05]  /*8890*/  @!P0 BRA `(.L_x_166) ;  /* 0xfffffffc00f08947 */ /* 0x004fea000383ffff */
[----:B------:R-:W-:Y:S05]  /*88a0*/  BRA `(.L_x_167) ;  /* 0xffffffb000407947 */ /* 0x000fea000383ffff */
.L_x_67:
[----:B------:R-:W-:-:S07]  /*88b0*/  MOV R0, UR7 ;  /* 0x0000000700007c02 */ /* 0x000fce0008000f00 */
.L_x_168:
[----:B-1----:R1:W2:Y:S02]  /*88c0*/  SYNCS.PHASECHK.TRANS64.TRYWAIT P0, [R0+URZ], R3 ;  /* 0x00000003000075a7 */ /* 0x0022a400080011ff */
[----:B--2---:R-:W-:Y:S05]  /*88d0*/  @!P0 NANOSLEEP.SYNCS 0x989680 ;  /* 0x009896800000895d */ /* 0x004fea0003900000 */
[----:B------:R-:W2:Y:S02]  /*88e0*/  @!P0 SYNCS.PHASECHK.TRANS64 P0, [R0+URZ], R3 ;  /* 0x00000003000085a7 */ /* 0x000ea400080010ff */
[----:B--2---:R-:W-:Y:S05]  /*88f0*/  @!P0 BRA `(.L_x_168) ;  /* 0xfffffffc00f08947 */ /* 0x004fea000383ffff */
[----:B------:R-:W-:Y:S05]  /*8900*/  BRA `(.L_x_169) ;  /* 0xffffffb0004c7947 */ /* 0x000fea000383ffff */
.L_x_72:
[----:B--2---:R2:W3:Y:S02]  /*8910*/  SYNCS.PHASECHK.TRANS64.TRYWAIT P0, [R0+URZ+0xd0], R3 ;  /* 0x0000d003000075a7 */ /* 0x0044e400080011ff */
[----:B---3--:R-:W-:Y:S05]  /*8920*/  @!P0 NANOSLEEP.SYNCS 0x989680 ;  /* 0x009896800000895d */ /* 0x008fea0003900000 */
[----:B------:R-:W3:Y:S02]  /*8930*/  @!P0 SYNCS.PHASECHK.TRANS64 P0, [R0+URZ+0xd0], R3 ;  /* 0x0000d003000085a7 */ /* 0x000ee400080010ff */
[----:B---3--:R-:W-:Y:S05]  /*8940*/  @!P0 BRA `(.L_x_72) ;  /* 0xfffffffc00f08947 */ /* 0x008fea000383ffff */
[----:B------:R-:W-:Y:S05]  /*8950*/  BRA `(.L_x_170) ;  /* 0xffffffb400587947 */ /* 0x000fea000383ffff */
.L_x_75:
[----:B------:R-:W-:Y:S07]  /*8960*/  MOV R0, UR7 ;  /* 0x0000000700007c02 */ /* 0x000fee0008000f00 */
.L_x_171:
[----:B--2---:R2:W3:Y:S02]  /*8970*/  SYNCS.PHASECHK.TRANS64.TRYWAIT P0, [R0+URZ+0xc8], R3 ;  /* 0x0000c803000075a7 */ /* 0x0044e400080011ff */
[----:B---3--:R-:W-:Y:S05]  /*8980*/  @!P0 NANOSLEEP.SYNCS 0x989680 ;  /* 0x009896800000895d */ /* 0x008fea0003900000 */
[----:B------:R-:W3:Y:S02]  /*8990*/  @!P0 SYNCS.PHASECHK.TRANS64 P0, [R0+URZ+0xc8], R3 ;  /* 0x0000c803000085a7 */ /* 0x000ee400080010ff */
[----:B---3--:R-:W-:Y:S05]  /*89a0*/  @!P0 BRA `(.L_x_171) ;  /* 0xfffffffc00f08947 */ /* 0x008fea000383ffff */
[----:B------:R-:W-:Y:S05]  /*89b0*/  BRA `(.L_x_74) ;  /* 0xffffffb800387947 */ /* 0x000fea000383ffff */
.L_x_78:
[----:B------:R-:W-:Y:S07]  /*89c0*/  MOV R3, UR7 ;  /* 0x0000000700037c02 */ /* 0x000fee0008000f00 */
.L_x_172:
[----:B-1----:R1:W2:Y:S02]  /*89d0*/  SYNCS.PHASECHK.TRANS64.TRYWAIT P0, [R3+URZ+0xa0], R12 ;  /* 0x0000a00c030075a7 */ /* 0x0022a400080011ff */
[----:B--2---:R-:W-:Y:S05]  /*89e0*/  @!P0 NANOSLEEP.SYNCS 0x989680 ;  /* 0x009896800000895d */ /* 0x004fea0003900000 */
[----:B------:R-:W2:Y:S02]  /*89f0*/  @!P0 SYNCS.PHASECHK.TRANS64 P0, [R3+URZ+0xa0], R12 ;  /* 0x0000a00c030085a7 */ /* 0x000ea400080010ff */
[----:B--2---:R-:W-:Y:S05]  /*8a00*/  @!P0 BRA `(.L_x_172) ;  /* 0xfffffffc00f08947 */ /* 0x004fea000383ffff */
[----:B------:R-:W-:Y:S05]  /*8a10*/  BRA `(.L_x_173) ;  /* 0xffffffb800b07947 */ /* 0x000fea000383ffff */
.L_x_79:
[----:B-1----:R-:W-:Y:S07]  /*8a20*/  MOV R3, UR7 ;  /* 0x0000000700037c02 */ /* 0x002fee0008000f00 */
.L_x_174:
[----:B-1----:R1:W2:Y:S02]  /*8a30*/  SYNCS.PHASECHK.TRANS64.TRYWAIT P0, [R3+URZ+0xa8], R12 ;  /* 0x0000a80c030075a7 */ /* 0x0022a400080011ff */
[----:B--2---:R-:W-:Y:S05]  /*8a40*/  @!P0 NANOSLEEP.SYNCS 0x989680 ;  /* 0x009896800000895d */ /* 0x004fea0003900000 */
[----:B------:R-:W2:Y:S02]  /*8a50*/  @!P0 SYNCS.PHASECHK.TRANS64 P0, [R3+URZ+0xa8], R12 ;  /* 0x0000a80c030085a7 */ /* 0x000ea400080010ff */
[----:B--2---:R-:W-:Y:S05]  /*8a60*/  @!P0 BRA `(.L_x_174) ;  /* 0xfffffffc00f08947 */ /* 0x004fea000383ffff */
[----:B------:R-:W-:Y:S05]  /*8a70*/  BRA `(.L_x_175) ;  /* 0xffffffb800ec7947 */ /* 0x000fea000383ffff */
.L_x_80:
[----:B-1----:R-:W-:Y:S07]  /*8a80*/  MOV R3, UR7 ;  /* 0x0000000700037c02 */ /* 0x002fee0008000f00 */
.L_x_176:
[----:B-1----:R1:W2:Y:S02]  /*8a90*/  SYNCS.PHASECHK.TRANS64.TRYWAIT P0, [R3+URZ+0xb0], R12 ;  /* 0x0000b00c030075a7 */ /* 0x0022a400080011ff */
[----:B--2---:R-:W-:Y:S05]  /*8aa0*/  @!P0 NANOSLEEP.SYNCS 0x989680 ;  /* 0x009896800000895d */ /* 0x004fea0003900000 */
[----:B------:R-:W2:Y:S02]  /*8ab0*/  @!P0 SYNCS.PHASECHK.TRANS64 P0, [R3+URZ+0xb0], R12 ;  /* 0x0000b00c030085a7 */ /* 0x000ea400080010ff */
[----:B--2---:R-:W-:Y:S05]  /*8ac0*/  @!P0 BRA `(.L_x_176) ;  /* 0xfffffffc00f08947 */ /* 0x004fea000383ffff */
[----:B------:R-:W-:Y:S05]  /*8ad0*/  BRA `(.L_x_177) ;  /* 0xffffffbc00347947 */ /* 0x000fea000383ffff */
.L_x_81:
[----:B------:R-:W-:Y:S07]  /*8ae0*/  MOV R3, UR7 ;  /* 0x0000000700037c02 */ /* 0x000fee0008000f00 */
.L_x_178:
[----:B-1----:R1:W2:Y:S02]  /*8af0*/  SYNCS.PHASECHK.TRANS64.TRYWAIT P0, [R3+URZ+0xb8], R12 ;  /* 0x0000b80c030075a7 */ /* 0x0022a400080011ff */
[----:B--2---:R-:W-:Y:S05]  /*8b00*/  @!P0 NANOSLEEP.SYNCS 0x989680 ;  /* 0x009896800000895d */ /* 0x004fea0003900000 */
[----:B------:R-:W2:Y:S02]  /*8b10*/  @!P0 SYNCS.PHASECHK.TRANS64 P0, [R3+URZ+0xb8], R12 ;  /* 0x0000b80c030085a7 */ /* 0x000ea400080010ff */
[----:B--2---:R-:W-:Y:S05]  /*8b20*/  @!P0 BRA `(.L_x_178) ;  /* 0xfffffffc00f08947 */ /* 0x004fea000383ffff */
[----:B------:R-:W-:Y:S05]  /*8b30*/  BRA `(.L_x_179) ;  /* 0xffffffbc00bc7947 */ /* 0x000fea000383ffff */
.L_x_83:
[----:B------:R-:W-:-:S07]  /*8b40*/  MOV R0, UR7 ;  /* 0x0000000700007c02 */ /* 0x000fce0008000f00 */
.L_x_180:
[----:B-1----:R1:W3:Y:S02]  /*8b50*/  SYNCS.PHASECHK.TRANS64.TRYWAIT P0, [R0+URZ+0xa0], R3 ;  /* 0x0000a003000075a7 */ /* 0x0022e400080011ff */
[----:B---3--:R-:W-:Y:S05]  /*8b60*/  @!P0 NANOSLEEP.SYNCS 0x989680 ;  /* 0x009896800000895d */ /* 0x008fea0003900000 */
[----:B------:R-:W3:Y:S02]  /*8b70*/  @!P0 SYNCS.PHASECHK.TRANS64 P0, [R0+URZ+0xa0], R3 ;  /* 0x0000a003000085a7 */ /* 0x000ee400080010ff */
[----:B---3--:R-:W-:Y:S05]  /*8b80*/  @!P0 BRA `(.L_x_180) ;  /* 0xfffffffc00f08947 */ /* 0x008fea000383ffff */
[----:B------:R-:W-:Y:S05]  /*8b90*/  BRA `(.L_x_181) ;  /* 0xffffffc0002c7947 */ /* 0x000fea000383ffff */
.L_x_84:
[----:B-1----:R-:W-:-:S07]  /*8ba0*/  MOV R0, UR7 ;  /* 0x0000000700007c02 */ /* 0x002fce0008000f00 */
.L_x_182:
[----:B-1----:R1:W3:Y:S02]  /*8bb0*/  SYNCS.PHASECHK.TRANS64.TRYWAIT P0, [R0+URZ+0xa8], R3 ;  /* 0x0000a803000075a7 */ /* 0x0022e400080011ff */
[----:B---3--:R-:W-:Y:S05]  /*8bc0*/  @!P0 NANOSLEEP.SYNCS 0x989680 ;  /* 0x009896800000895d */ /* 0x008fea0003900000 */
[----:B------:R-:W3:Y:S02]  /*8bd0*/  @!P0 SYNCS.PHASECHK.TRANS64 P0, [R0+URZ+0xa8], R3 ;  /* 0x0000a803000085a7 */ /* 0x000ee400080010ff */
[----:B---3--:R-:W-:Y:S05]  /*8be0*/  @!P0 BRA `(.L_x_182) ;  /* 0xfffffffc00f08947 */ /* 0x008fea000383ffff */
[----:B------:R-:W-:Y:S05]  /*8bf0*/  BRA `(.L_x_183) ;  /* 0xffffffc0001c7947 */ /* 0x000fea000383ffff */
.L_x_85:
[----:B-1----:R-:W-:-:S07]  /*8c00*/  MOV R0, UR7 ;  /* 0x0000000700007c02 */ /* 0x002fce0008000f00 */
.L_x_184:
[----:B-1----:R1:W3:Y:S02]  /*8c10*/  SYNCS.PHASECHK.TRANS64.TRYWAIT P0, [R0+URZ+0xb0], R3 ;  /* 0x0000b003000075a7 */ /* 0x0022e400080011ff */
[----:B---3--:R-:W-:Y:S05]  /*8c20*/  @!P0 NANOSLEEP.SYNCS 0x989680 ;  /* 0x009896800000895d */ /* 0x008fea0003900000 */
[----:B------:R-:W3:Y:S02]  /*8c30*/  @!P0 SYNCS.PHASECHK.TRANS64 P0, [R0+URZ+0xb0], R3 ;  /* 0x0000b003000085a7 */ /* 0x000ee400080010ff */
[----:B---3--:R-:W-:Y:S05]  /*8c40*/  @!P0 BRA `(.L_x_184) ;  /* 0xfffffffc00f08947 */ /* 0x008fea000383ffff */
[----:B------:R-:W-:Y:S05]  /*8c50*/  BRA `(.L_x_185) ;  /* 0xffffffc0000c7947 */ /* 0x000fea000383ffff */
.L_x_87:
[----:B--2---:R2:W4:Y:S02]  /*8c60*/  SYNCS.PHASECHK.TRANS64.TRYWAIT P0, [R0+URZ+0xd0], R3 ;  /* 0x0000d003000075a7 */ /* 0x00452400080011ff */
[----:B----4-:R-:W-:Y:S05]  /*8c70*/  @!P0 NANOSLEEP.SYNCS 0x989680 ;  /* 0x009896800000895d */ /* 0x010fea0003900000 */
[----:B------:R-:W4:Y:S02]  /*8c80*/  @!P0 SYNCS.PHASECHK.TRANS64 P0, [R0+URZ+0xd0], R3 ;  /* 0x0000d003000085a7 */ /* 0x000f2400080010ff */
[----:B----4-:R-:W-:Y:S05]  /*8c90*/  @!P0 BRA `(.L_x_87) ;  /* 0xfffffffc00f08947 */ /* 0x010fea000383ffff */
[----:B------:R-:W-:Y:S05]  /*8ca0*/  BRA `(.L_x_186) ;  /* 0xffffffc000e07947 */ /* 0x000fea000383ffff */
.L_x_98:
[----:B-1----:R-:W-:Y:S04]  /*8cb0*/  MOV R2, UR48 ;  /* 0x0000003000027c02 */ /* 0x002fe80008000f00 */
[----:B------:R1:W3:Y:S03]  /*8cc0*/  SYNCS.PHASECHK.TRANS64.TRYWAIT P1, [R2+URZ+0x80], R3 ;  /* 0x00008003020075a7 */ /* 0x0002e600080211ff */
[----:B---3--:R-:W-:Y:S05]  /*8cd0*/  @!P1 NANOSLEEP.SYNCS 0x989680 ;  /* 0x009896800000995d */ /* 0x008fea0003900000 */
[----:B------:R-:W3:Y:S02]  /*8ce0*/  @!P1 SYNCS.PHASECHK.TRANS64 P1, [R2+URZ+0x80], R3 ;  /* 0x00008003020095a7 */ /* 0x000ee400080210ff */
[----:B---3--:R-:W-:Y:S05]  /*8cf0*/  @!P1 BRA `(.L_x_98) ;  /* 0xfffffffc00ec9947 */ /* 0x008fea000383ffff */
[----:B------:R-:W-:Y:S05]  /*8d00*/  BRA `(.L_x_97) ;  /* 0xffffffcc00ec7947 */ /* 0x000fea000383ffff */
.L_x_100:
[----:B-1----:R1:W4:Y:S02]  /*8d10*/  SYNCS.PHASECHK.TRANS64.TRYWAIT P0, [R79+URZ+0xf0], R0 ;  /* 0x0000f0004f0075a7 */ /* 0x00232400080011ff */
[----:B----4-:R-:W-:Y:S05]  /*8d20*/  @!P0 NANOSLEEP.SYNCS 0x989680 ;  /* 0x009896800000895d */ /* 0x010fea0003900000 */
[----:B------:R-:W4:Y:S02]  /*8d30*/  @!P0 SYNCS.PHASECHK.TRANS64 P0, [R79+URZ+0xf0], R0 ;  /* 0x0000f0004f0085a7 */ /* 0x000f2400080010ff */
[----:B----4-:R-:W-:Y:S05]  /*8d40*/  @!P0 BRA `(.L_x_100) ;  /* 0xfffffffc00f08947 */ /* 0x010fea000383ffff */
[----:B------:R-:W-:Y:S05]  /*8d50*/  BRA `(.L_x_99) ;  /* 0xffffffd000107947 */ /* 0x000fea000383ffff */
.L_x_109:
[----:B--2---:R2:W4:Y:S02]  /*8d60*/  SYNCS.PHASECHK.TRANS64.TRYWAIT P0, [R3+URZ+0x80], R0 ;  /* 0x00008000030075a7 */ /* 0x00452400080011ff */
[----:B----4-:R-:W-:Y:S05]  /*8d70*/  @!P0 NANOSLEEP.SYNCS 0x989680 ;  /* 0x009896800000895d */ /* 0x010fea0003900000 */
[----:B------:R-:W4:Y:S02]  /*8d80*/  @!P0 SYNCS.PHASECHK.TRANS64 P0, [R3+URZ+0x80], R0 ;  /* 0x00008000030085a7 */ /* 0x000f2400080010ff */
[----:B----4-:R-:W-:Y:S05]  /*8d90*/  @!P0 BRA `(.L_x_109) ;  /* 0xfffffffc00f08947 */ /* 0x010fea000383ffff */
[----:B------:R-:W-:Y:S05]  /*8da0*/  BRA `(.L_x_108) ;  /* 0xffffffd400fc7947 */ /* 0x000fea000383ffff */
.L_x_117:
[----:B--2---:R2:W4:Y:S02]  /*8db0*/  SYNCS.PHASECHK.TRANS64.TRYWAIT P0, [R83+URZ+0x80], R4 ;  /* 0x00008004530075a7 */ /* 0x00452400080011ff */
[----:B----4-:R-:W-:Y:S05]  /*8dc0*/  @!P0 NANOSLEEP.SYNCS 0x989680 ;  /* 0x009896800000895d */ /* 0x010fea0003900000 */
[----:B------:R-:W4:Y:S02]  /*8dd0*/  @!P0 SYNCS.PHASECHK.TRANS64 P0, [R83+URZ+0x80], R4 ;  /* 0x00008004530085a7 */ /* 0x000f2400080010ff */
[----:B----4-:R-:W-:Y:S05]  /*8de0*/  @!P0 BRA `(.L_x_117) ;  /* 0xfffffffc00f08947 */ /* 0x010fea000383ffff */
[----:B------:R-:W-:Y:S05]  /*8df0*/  BRA `(.L_x_116) ;  /* 0xffffffe000087947 */ /* 0x000fea000383ffff */
.L_x_125:
[----:B--2---:R2:W4:Y:S02]  /*8e00*/  SYNCS.PHASECHK.TRANS64.TRYWAIT P0, [R88+URZ+0x80], R3 ;  /* 0x00008003580075a7 */ /* 0x00452400080011ff */
[----:B----4-:R-:W-:Y:S05]  /*8e10*/  @!P0 NANOSLEEP.SYNCS 0x989680 ;  /* 0x009896800000895d */ /* 0x010fea0003900000 */
[----:B------:R-:W4:Y:S02]  /*8e20*/  @!P0 SYNCS.PHASECHK.TRANS64 P0, [R88+URZ+0x80], R3 ;  /* 0x00008003580085a7 */ /* 0x000f2400080010ff */
[----:B----4-:R-:W-:Y:S05]  /*8e30*/  @!P0 BRA `(.L_x_125) ;  /* 0xfffffffc00f08947 */ /* 0x010fea000383ffff */
[----:B------:R-:W-:Y:S05]  /*8e40*/  BRA `(.L_x_124) ;  /* 0xffffffe800147947 */ /* 0x000fea000383ffff */
        .weak           $__internal_0_$__cuda_sm10x_tcgen05_guardrail_trap_col_being_dealloced_not_returned_by_alloc
        .type           $__internal_0_$__cuda_sm10x_tcgen05_guardrail_trap_col_being_dealloced_not_returned_by_alloc,@function
        .size           $__internal_0_$__cuda_sm10x_tcgen05_guardrail_trap_col_being_dealloced_not_returned_by_alloc,($__internal_1_$__cuda_sm10x_tcgen05_guardrail_trap_phase_invalid_during_alloc - $__internal_0_$__cuda_sm10x_tcgen05_guardrail_trap_col_being_dealloced_not_returned_by_alloc)
$__internal_0_$__cuda_sm10x_tcgen05_guardrail_trap_col_being_dealloced_not_returned_by_alloc:
[----:B------:R-:W-:Y:S05]  /*8e50*/  BPT.TRAP 0x1 ;  /* 0x000000040000795c */ /* 0x000fea0000300000 */
[----:B------:R-:W-:-:S04]  /*8e60*/  HFMA2 R3, -RZ, RZ, 0, 0 ;  /* 0x00000000ff037431 */ /* 0x000fc800000001ff */
[----:B------:R-:W-:Y:S05]  /*8e70*/  RET.REL.NODEC R2 `(_ZN7cutlass13device_kernelINS_4gemm6kernel13GemmUniversalIN4cute5tupleIJiiiiEEENS1_10collective13CollectiveMmaINS1_35MainloopSm100TmaUmmaWarpSpecializedILi8ELi2ELi4ENS5_IJNS4_1CILi1EEESB_SB_EEEEENS5_IJNSA_ILi64EEENSA_ILi128EEESE_EEENS_10bfloat16_tENS5_IJlSB_lEEESH_SI_NS4_8TiledMMAINS4_8MMA_AtomIJNS4_20SM100_MMA_F16BF16_SSISH_SH_fLi64ELi128ELNS4_4UMMA5MajorE0ELSN_0ELNSM_7ScaleInE0ELSO_0EEEEEENS4_6LayoutISC_NS5_IJNSA_ILi0EEESS_SS_EEEEENS5_IJNS4_10UnderscoreESV_SV_EEEEENS4_13SM90_TMA_LOADENS4_14ComposedLayoutINS4_7SwizzleILi3ELi4ELi3EEENS4_18smem_ptr_flag_bitsILi16EEENSR_INS5_IJNSA_ILi8EEESE_EEENS5_IJSE_SB_EEEEEEEvNS4_8identityESY_S18_vS19_EENS_8epilogue10collective18CollectiveEpilogueINS1B_23Sm100TmaWarpSpecializedILi4ELi2ELi16ELb1ELb0EEEJSG_NS5_IJNSR_ISE_SB_EENSR_INSA_ILi32EEESB_EEEEESH_SI_SH_SI_NS1B_6fusion15FusionCallbacksIS1F_NS1K_17LinearCombinationISH_fSH_fLNS_15FloatRoundStyleE2EEESG_S1J_JEEENS4_5SM1004TMEM4LOAD26SM100_TMEM_LOAD_16dp256b4xESY_NSZ_INS10_ILi2ELi4ELi3EEES13_NSR_INS5_IJS14_S1H_EEENS5_IJS1H_SB_EEEEEEENS4_17SM75_U32x4_LDSM_NENS4_14SM90_TMA_STOREES1Y_NS4_17SM90_U32x4_STSM_NENS4_39AutoVectorizingCopyWithAssumedAlignmentILi128EEEEEEvvEEEEvNT_6ParamsE) ;  /* 0xffffff7002607950 */ /* 0x000fea0003c3ffff */
        .weak           $__internal_1_$__cuda_sm10x_tcgen05_guardrail_trap_phase_invalid_during_alloc
        .type           $__internal_1_$__cuda_sm10x_tcgen05_guardrail_trap_phase_invalid_during_alloc,@function
        .size           $__internal_1_$__cuda_sm10x_tcgen05_guardrail_trap_phase_invalid_during_alloc,($__internal_2_$__cuda_sm10x_tcgen05_guardrail_trap_unallocated_columns_being_dealloced - $__internal_1_$__cuda_sm10x_tcgen05_guardrail_trap_phase_invalid_during_alloc)
$__internal_1_$__cuda_sm10x_tcgen05_guardrail_trap_phase_invalid_during_alloc:
[----:B------:R-:W-:Y:S05]  /*8e80*/  BPT.TRAP 0x1 ;  /* 0x000000040000795c */ /* 0x000fea0000300000 */
[----:B------:R-:W-:-:S04]  /*8e90*/  MOV R3, 0x0 ;  /* 0x0000000000037802 */ /* 0x000fc80000000f00 */
[----:B------:R-:W-:Y:S05]  /*8ea0*/  RET.REL.NODEC R2 `(_ZN7cutlass13device_kernelINS_4gemm6kernel13GemmUniversalIN4cute5tupleIJiiiiEEENS1_10collective13CollectiveMmaINS1_35MainloopSm100TmaUmmaWarpSpecializedILi8ELi2ELi4ENS5_IJNS4_1CILi1EEESB_SB_EEEEENS5_IJNSA_ILi64EEENSA_ILi128EEESE_EEENS_10bfloat16_tENS5_IJlSB_lEEESH_SI_NS4_8TiledMMAINS4_8MMA_AtomIJNS4_20SM100_MMA_F16BF16_SSISH_SH_fLi64ELi128ELNS4_4UMMA5MajorE0ELSN_0ELNSM_7ScaleInE0ELSO_0EEEEEENS4_6LayoutISC_NS5_IJNSA_ILi0EEESS_SS_EEEEENS5_IJNS4_10UnderscoreESV_SV_EEEEENS4_13SM90_TMA_LOADENS4_14ComposedLayoutINS4_7SwizzleILi3ELi4ELi3EEENS4_18smem_ptr_flag_bitsILi16EEENSR_INS5_IJNSA_ILi8EEESE_EEENS5_IJSE_SB_EEEEEEEvNS4_8identityESY_S18_vS19_EENS_8epilogue10collective18CollectiveEpilogueINS1B_23Sm100TmaWarpSpecializedILi4ELi2ELi16ELb1ELb0EEEJSG_NS5_IJNSR_ISE_SB_EENSR_INSA_ILi32EEESB_EEEEESH_SI_SH_SI_NS1B_6fusion15FusionCallbacksIS1F_NS1K_17LinearCombinationISH_fSH_fLNS_15FloatRoundStyleE2EEESG_S1J_JEEENS4_5SM1004TMEM4LOAD26SM100_TMEM_LOAD_16dp256b4xESY_NSZ_INS10_ILi2ELi4ELi3EEES13_NSR_INS5_IJS14_S1H_EEENS5_IJS1H_SB_EEEEEEENS4_17SM75_U32x4_LDSM_NENS4_14SM90_TMA_STOREES1Y_NS4_17SM90_U32x4_STSM_NENS4_39AutoVectorizingCopyWithAssumedAlignmentILi128EEEEEEvvEEEEvNT_6ParamsE) ;  /* 0xffffff7002547950 */ /* 0x000fea0003c3ffff */
        .weak           $__internal_2_$__cuda_sm10x_tcgen05_guardrail_trap_unallocated_columns_being_dealloced
        .type           $__internal_2_$__cuda_sm10x_tcgen05_guardrail_trap_unallocated_columns_being_dealloced,@function
        .size           $__internal_2_$__cuda_sm10x_tcgen05_guardrail_trap_unallocated_columns_being_dealloced,(.L_x_188 - $__internal_2_$__cuda_sm10x_tcgen05_guardrail_trap_unallocated_columns_being_dealloced)
$__internal_2_$__cuda_sm10x_tcgen05_guardrail_trap_unallocated_columns_being_dealloced:
[----:B------:R-:W-:Y:S05]  /*8eb0*/  BPT.TRAP 0x1 ;  /* 0x000000040000795c */ /* 0x000fea0000300000 */
[----:B------:R-:W-:-:S04]  /*8ec0*/  HFMA2 R3, -RZ, RZ, 0, 0 ;  /* 0x00000000ff037431 */ /* 0x000fc800000001ff */
[----:B------:R-:W-:Y:S05]  /*8ed0*/  RET.REL.NODEC R2 `(_ZN7cutlass13device_kernelINS_4gemm6kernel13GemmUniversalIN4cute5tupleIJiiiiEEENS1_10collective13CollectiveMmaINS1_35MainloopSm100TmaUmmaWarpSpecializedILi8ELi2ELi4ENS5_IJNS4_1CILi1EEESB_SB_EEEEENS5_IJNSA_ILi64EEENSA_ILi128EEESE_EEENS_10bfloat16_tENS5_IJlSB_lEEESH_SI_NS4_8TiledMMAINS4_8MMA_AtomIJNS4_20SM100_MMA_F16BF16_SSISH_SH_fLi64ELi128ELNS4_4UMMA5MajorE0ELSN_0ELNSM_7ScaleInE0ELSO_0EEEEEENS4_6LayoutISC_NS5_IJNSA_ILi0EEESS_SS_EEEEENS5_IJNS4_10UnderscoreESV_SV_EEEEENS4_13SM90_TMA_LOADENS4_14ComposedLayoutINS4_7SwizzleILi3ELi4ELi3EEENS4_18smem_ptr_flag_bitsILi16EEENSR_INS5_IJNSA_ILi8EEESE_EEENS5_IJSE_SB_EEEEEEEvNS4_8identityESY_S18_vS19_EENS_8epilogue10collective18CollectiveEpilogueINS1B_23Sm100TmaWarpSpecializedILi4ELi2ELi16ELb1ELb0EEEJSG_NS5_IJNSR_ISE_SB_EENSR_INSA_ILi32EEESB_EEEEESH_SI_SH_SI_NS1B_6fusion15FusionCallbacksIS1F_NS1K_17LinearCombinationISH_fSH_fLNS_15FloatRoundStyleE2EEESG_S1J_JEEENS4_5SM1004TMEM4LOAD26SM100_TMEM_LOAD_16dp256b4xESY_NSZ_INS10_ILi2ELi4ELi3EEES13_NSR_INS5_IJS14_S1H_EEENS5_IJS1H_SB_EEEEEEENS4_17SM75_U32x4_LDSM_NENS4_14SM90_TMA_STOREES1Y_NS4_17SM90_U32x4_STSM_NENS4_39AutoVectorizingCopyWithAssumedAlignmentILi128EEEEEEvvEEEEvNT_6ParamsE) ;  /* 0xffffff7002487950 */ /* 0x000fea0003c3ffff */
.L_x_187:
[----:B------:R-:W-:-:S00]  /*8ee0*/  BRA `(.L_x_187) ;  /* 0xfffffffc00fc7947 */ /* 0x000fc0000383ffff */
[----:B------:R-:W-:-:S00]  /*8ef0*/  NOP ;  /* 0x0000000000007918 */ /* 0x000fc00000000000 */
        /* <DEDUP_REMOVED lines=8> */
.L_x_188:


//--------------------- .nv.global.init           --------------------------
	.section	.nv.global.init,"aw",@progbits
.nv.global.init:
	.type		$str$27,@object
	.size		$str$27,($str$28 - $str$27)
$str$27:
        /*0000*/ 	.byte	0x28, 0x61, 0x64, 0x64, 0x72, 0x65, 0x73, 0x73, 0x20, 0x26, 0x20, 0x6d, 0x61, 0x73, 0x6b, 0x29
        /*0010*/ 	.byte	0x20, 0x3d, 0x3d, 0x20, 0x30, 0x00
	.type		$str$28,@object
	.size		$str$28,($str$26 - $str$28)
$str$28:
        /*0016*/ 	.byte	0x2f, 0x74, 0x6d, 0x70, 0x2f, 0x63, 0x75, 0x74, 0x6c, 0x61, 0x73, 0x73, 0x5f, 0x73, 0x77, 0x65
        /*0026*/ 	.byte	0x65, 0x70, 0x5f, 0x73, 0x72, 0x63, 0x2f, 0x69, 0x6e, 0x63, 0x6c, 0x75, 0x64, 0x65, 0x2f, 0x63
        /*0036*/ 	.byte	0x75, 0x74, 0x65, 0x2f, 0x70, 0x6f, 0x69, 0x6e, 0x74, 0x65, 0x72, 0x5f, 0x66, 0x6c, 0x61, 0x67
        /*0046*/ 	.byte	0x67, 0x65, 0x64, 0x2e, 0x68, 0x70, 0x70, 0x00
	.type		$str$26,@object
	.size		$str$26,($str$25 - $str$26)
$str$26:
        /*004e*/ 	.byte	0x2f, 0x74, 0x6d, 0x70, 0x2f, 0x63, 0x75, 0x74, 0x6c, 0x61, 0x73, 0x73, 0x5f, 0x73, 0x77, 0x65
        /*005e*/ 	.byte	0x65, 0x70, 0x5f, 0x73, 0x72, 0x63, 0x2f, 0x69, 0x6e, 0x63, 0x6c, 0x75, 0x64, 0x65, 0x2f, 0x63
        /*006e*/ 	.byte	0x75, 0x74, 0x65, 0x2f, 0x61, 0x74, 0x6f, 0x6d, 0x2f, 0x63, 0x6f, 0x70, 0x79, 0x5f, 0x74, 0x72
        /*007e*/ 	.byte	0x61, 0x69, 0x74, 0x73, 0x5f, 0x73, 0x6d, 0x31, 0x30, 0x30, 0x2e, 0x68, 0x70, 0x70, 0x00
	.type		$str$25,@object
	.size		$str$25,(__unnamed_1 - $str$25)
$str$25:
        /*008d*/ 	.byte	0x28, 0x28, 0x75, 0x69, 0x6e, 0x74, 0x33, 0x32, 0x5f, 0x74, 0x28, 0x74, 0x68, 0x72, 0x65, 0x61
        /*009d*/ 	.byte	0x64, 0x49, 0x64, 0x78, 0x2e, 0x78, 0x29, 0x20, 0x2f, 0x20, 0x33, 0x32, 0x29, 0x20, 0x25, 0x20
        /*00ad*/ 	.byte	0x34, 0x29, 0x20, 0x3d, 0x3d, 0x20, 0x28, 0x28, 0x28, 0x74, 0x6d, 0x65, 0x6d, 0x5f, 0x61, 0x64
        /*00bd*/ 	.byte	0x64, 0x72, 0x20, 0x3e, 0x3e, 0x20, 0x31, 0x36, 0x29, 0x20, 0x2f, 0x20, 0x33, 0x32, 0x29, 0x20
        /*00cd*/ 	.byte	0x25, 0x20, 0x34, 0x29, 0x00
	.type		__unnamed_1,@object
	.size		__unnamed_1,(__unnamed_2 - __unnamed_1)
__unnamed_1:
        /*00d2*/ 	.byte	0x61, 0x75, 0x74, 0x6f, 0x20, 0x63, 0x75, 0x74, 0x65, 0x3a, 0x3a, 0x61, 0x73, 0x5f, 0x70, 0x6f
        /* <DEDUP_REMOVED lines=24> */
        /*0262*/ 	.byte	0x30, 0x34, 0x38, 0x3e, 0x3e, 0x3e, 0x3e, 0x5d, 0x00
	.type		__unnamed_2,@object
	.size		__unnamed_2,(.L_2 - __unnamed_2)
__unnamed_2:
        /* <DEDUP_REMOVED lines=45> */
        /*053b*/ 	.byte	0x3e, 0x3e, 0x3e, 0x5d, 0x00
.L_2:


//--------------------- .nv.shared._ZN7cutlass13device_kernelINS_4gemm6kernel13GemmUniversalIN4cute5tupleIJiiiiEEENS1_10collective13CollectiveMmaINS1_35MainloopSm100TmaUmmaWarpSpecializedILi8ELi2ELi4ENS5_IJNS4_1CILi1EEESB_SB_EEEEENS5_IJNSA_ILi64EEENSA_ILi128EEESE_EEENS_10bfloat16_tENS5_IJlSB_lEEESH_SI_NS4_8TiledMMAINS4_8MMA_AtomIJNS4_20SM100_MMA_F16BF16_SSISH_SH_fLi64ELi128ELNS4_4UMMA5MajorE0ELSN_0ELNSM_7ScaleInE0ELSO_0EEEEEENS4_6LayoutISC_NS5_IJNSA_ILi0EEESS_SS_EEEEENS5_IJNS4_10UnderscoreESV_SV_EEEEENS4_13SM90_TMA_LOADENS4_14ComposedLayoutINS4_7SwizzleILi3ELi4ELi3EEENS4_18smem_ptr_flag_bitsILi16EEENSR_INS5_IJNSA_ILi8EEESE_EEENS5_IJSE_SB_EEEEEEEvNS4_8identityESY_S18_vS19_EENS_8epilogue10collective18CollectiveEpilogueINS1B_23Sm100TmaWarpSpecializedILi4ELi2ELi16ELb1ELb0EEEJSG_NS5_IJNSR_ISE_SB_EENSR_INSA_ILi32EEESB_EEEEESH_SI_SH_SI_NS1B_6fusion15FusionCallbacksIS1F_NS1K_17LinearCombinationISH_fSH_fLNS_15FloatRoundStyleE2EEESG_S1J_JEEENS4_5SM1004TMEM4LOAD26SM100_TMEM_LOAD_16dp256b4xESY_NSZ_INS10_ILi2ELi4ELi3EEES13_NSR_INS5_IJS14_S1H_EEENS5_IJS1H_SB_EEEEEEENS4_17SM75_U32x4_LDSM_NENS4_14SM90_TMA_STOREES1Y_NS4_17SM90_U32x4_STSM_NENS4_39AutoVectorizingCopyWithAssumedAlignmentILi128EEEEEEvvEEEEvNT_6ParamsE --------------------------
	.section	.nv.shared._ZN7cutlass13device_kernelINS_4gemm6kernel13GemmUniversalIN4cute5tupleIJiiiiEEENS1_10collective13CollectiveMmaINS1_35MainloopSm100TmaUmmaWarpSpecializedILi8ELi2ELi4ENS5_IJNS4_1CILi1EEESB_SB_EEEEENS5_IJNSA_ILi64EEENSA_ILi128EEESE_EEENS_10bfloat16_tENS5_IJlSB_lEEESH_SI_NS4_8TiledMMAINS4_8MMA_AtomIJNS4_20SM100_MMA_F16BF16_SSISH_SH_fLi64ELi128ELNS4_4UMMA5MajorE0ELSN_0ELNSM_7ScaleInE0ELSO_0EEEEEENS4_6LayoutISC_NS5_IJNSA_ILi0EEESS_SS_EEEEENS5_IJNS4_10UnderscoreESV_SV_EEEEENS4_13SM90_TMA_LOADENS4_14ComposedLayoutINS4_7SwizzleILi3ELi4ELi3EEENS4_18smem_ptr_flag_bitsILi16EEENSR_INS5_IJNSA_ILi8EEESE_EEENS5_IJSE_SB_EEEEEEEvNS4_8identityESY_S18_vS19_EENS_8epilogue10collective18CollectiveEpilogueINS1B_23Sm100TmaWarpSpecializedILi4ELi2ELi16ELb1ELb0EEEJSG_NS5_IJNSR_ISE_SB_EENSR_INSA_ILi32EEESB_EEEEESH_SI_SH_SI_NS1B_6fusion15FusionCallbacksIS1F_NS1K_17LinearCombinationISH_fSH_fLNS_15FloatRoundStyleE2EEESG_S1J_JEEENS4_5SM1004TMEM4LOAD26SM100_TMEM_LOAD_16dp256b4xESY_NSZ_INS10_ILi2ELi4ELi3EEES13_NSR_INS5_IJS14_S1H_EEENS5_IJS1H_SB_EEEEEEENS4_17SM75_U32x4_LDSM_NENS4_14SM90_TMA_STOREES1Y_NS4_17SM90_U32x4_STSM_NENS4_39AutoVectorizingCopyWithAssumedAlignmentILi128EEEEEEvvEEEEvNT_6ParamsE,"aw",@nobits
	.sectionflags	@""
	.align	16
	.zero		1024


//--------------------- .nv.shared.reserved.0     --------------------------
	.section	.nv.shared.reserved.0,"aw",@nobits
	.weak		__nv_reservedSMEM_offset_0_alias
	.size		__nv_reservedSMEM_offset_0_alias, 0, 64
	.other		__nv_reservedSMEM_offset_0_alias,@"STO_CUDA_RESERVED_SHARED STV_DEFAULT"
__nv_reservedSMEM_offset_0_alias:
	.zero		0
.nv.shared.reserved.0:
	.zero		64
	.weak		__nv_reservedSMEM_tcgen05_partition
	.type		__nv_reservedSMEM_tcgen05_partition,@object
	.size		__nv_reservedSMEM_tcgen05_partition,(.L_0 - __nv_reservedSMEM_tcgen05_partition)
__nv_reservedSMEM_tcgen05_partition:
	.zero		32
.L_0:


//--------------------- .nv.global                --------------------------
	.section	.nv.global,"aw",@nobits
.nv.global:
	.type		_ZN40_INTERNAL_69186609_4_k_cu_82531f54_294874cute1_E,@object
	.size		_ZN40_INTERNAL_69186609_4_k_cu_82531f54_294874cute1_E,(_ZN40_INTERNAL_69186609_4_k_cu_82531f54_294874cuda3std3__45__cpo6cbeginE - _ZN40_INTERNAL_69186609_4_k_cu_82531f54_294874cute1_E)
_ZN40_INTERNAL_69186609_4_k_cu_82531f54_294874cute1_E:
	.zero		1
	.type		_ZN40_INTERNAL_69186609_4_k_cu_82531f54_294874cuda3std3__45__cpo6cbeginE,@object
	.size		_ZN40_INTERNAL_69186609_4_k_cu_82531f54_294874cuda3std3__45__cpo6cbeginE,(_ZN40_INTERNAL_69186609_4_k_cu_82531f54_294874cuda3std3__48in_placeE - _ZN40_INTERNAL_69186609_4_k_cu_82531f54_294874cuda3std3__45__cpo6cbeginE)
_ZN40_INTERNAL_69186609_4_k_cu_82531f54_294874cuda3std3__45__cpo6cbeginE:
	.zero		1
	.type		_ZN40_INTERNAL_69186609_4_k_cu_82531f54_294874cuda3std3__48in_placeE,@object
	.size		_ZN40_INTERNAL_69186609_4_k_cu_82531f54_294874cuda3std3__48in_placeE,(_ZN40_INTERNAL_69186609_4_k_cu_82531f54_294874cuda3std6ranges3__45__cpo9iter_moveE - _ZN40_INTERNAL_69186609_4_k_cu_82531f54_294874cuda3std3__48in_placeE)
_ZN40_INTERNAL_69186609_4_k_cu_82531f54_294874cuda3std3__48in_placeE:
	.zero		1
	.type		_ZN40_INTERNAL_69186609_4_k_cu_82531f54_294874cuda3std6ranges3__45__cpo9iter_moveE,@object
	.size		_ZN40_INTERNAL_69186609_4_k_cu_82531f54_294874cuda3std6ranges3__45__cpo9iter_moveE,(_ZN40_INTERNAL_69186609_4_k_cu_82531f54_294874cuda3std3__45__cpo5beginE - _ZN40_INTERNAL_69186609_4_k_cu_82531f54_294874cuda3std6ranges3__45__cpo9iter_moveE)
_ZN40_INTERNAL_69186609_4_k_cu_82531f54_294874cuda3std6ranges3__45__cpo9iter_moveE:
	.zero		1
	.type		_ZN40_INTERNAL_69186609_4_k_cu_82531f54_294874cuda3std3__45__cpo5beginE,@object
	.size		_ZN40_INTERNAL_69186609_4_k_cu_82531f54_294874cuda3std3__45__cpo5beginE,(_ZN40_INTERNAL_69186609_4_k_cu_82531f54_294874cuda3std3__442_GLOBAL__N__69186609_4_k_cu_82531f54_294876ignoreE - _ZN40_INTERNAL_69186609_4_k_cu_82531f54_294874cuda3std3__45__cpo5beginE)
_ZN40_INTERNAL_69186609_4_k_cu_82531f54_294874cuda3std3__45__cpo5beginE:
	.zero		1
	.type		_ZN40_INTERNAL_69186609_4_k_cu_82531f54_294874cuda3std3__442_GLOBAL__N__69186609_4_k_cu_82531f54_294876ignoreE,@object
	.size		_ZN40_INTERNAL_69186609_4_k_cu_82531f54_294874cuda3std3__442_GLOBAL__N__69186609_4_k_cu_82531f54_294876ignoreE,(_ZN40_INTERNAL_69186609_4_k_cu_82531f54_294874cute7productE - _ZN40_INTERNAL_69186609_4_k_cu_82531f54_294874cuda3std3__442_GLOBAL__N__69186609_4_k_cu_82531f54_294876ignoreE)
_ZN40_INTERNAL_69186609_4_k_cu_82531f54_294874cuda3std3__442_GLOBAL__N__69186609_4_k_cu_82531f54_294876ignoreE:
	.zero		1
	.type		_ZN40_INTERNAL_69186609_4_k_cu_82531f54_294874cute7productE,@object
	.size		_ZN40_INTERNAL_69186609_4_k_cu_82531f54_294874cute7productE,(_ZN40_INTERNAL_69186609_4_k_cu_82531f54_294874cuda3std3__45__cpo3endE - _ZN40_INTERNAL_69186609_4_k_cu_82531f54_294874cute7productE)
_ZN40_INTERNAL_69186609_4_k_cu_82531f54_294874cute7productE:
	.zero		1
	.type		_ZN40_INTERNAL_69186609_4_k_cu_82531f54_294874cuda3std3__45__cpo3endE,@object
	.size		_ZN40_INTERNAL_69186609_4_k_cu_82531f54_294874cuda3std3__45__cpo3endE,(_ZN40_INTERNAL_69186609_4_k_cu_82531f54_294874cuda3std3__419piecewise_constructE - _ZN40_INTERNAL_69186609_4_k_cu_82531f54_294874cuda3std3__45__cpo3endE)
_ZN40_INTERNAL_69186609_4_k_cu_82531f54_294874cuda3std3__45__cpo3endE:
	.zero		1
	.type		_ZN40_INTERNAL_69186609_4_k_cu_82531f54_294874cuda3std3__419piecewise_constructE,@object
	.size		_ZN40_INTERNAL_69186609_4_k_cu_82531f54_294874cuda3std3__419piecewise_constructE,(_ZN40_INTERNAL_69186609_4_k_cu_82531f54_294874cuda3std3__45__cpo4cendE - _ZN40_INTERNAL_69186609_4_k_cu_82531f54_294874cuda3std3__419piecewise_constructE)
_ZN40_INTERNAL_69186609_4_k_cu_82531f54_294874cuda3std3__419piecewise_constructE:
	.zero		1
	.type		_ZN40_INTERNAL_69186609_4_k_cu_82531f54_294874cuda3std3__45__cpo4cendE,@object
	.size		_ZN40_INTERNAL_69186609_4_k_cu_82531f54_294874cuda3std3__45__cpo4cendE,(_ZN40_INTERNAL_69186609_4_k_cu_82531f54_294874cuda3std6ranges3__45__cpo4swapE - _ZN40_INTERNAL_69186609_4_k_cu_82531f54_294874cuda3std3__45__cpo4cendE)
_ZN40_INTERNAL_69186609_4_k_cu_82531f54_294874cuda3std3__45__cpo4cendE:
	.zero		1
	.type		_ZN40_INTERNAL_69186609_4_k_cu_82531f54_294874cuda3std6ranges3__45__cpo4swapE,@object
	.size		_ZN40_INTERNAL_69186609_4_k_cu_82531f54_294874cuda3std6ranges3__45__cpo4swapE,(.L_10 - _ZN40_INTERNAL_69186609_4_k_cu_82531f54_294874cuda3std6ranges3__45__cpo4swapE)
_ZN40_INTERNAL_69186609_4_k_cu_82531f54_294874cuda3std6ranges3__45__cpo4swapE:
	.zero		1
.L_10:


//--------------------- .nv.constant0._ZN7cutlass13device_kernelINS_4gemm6kernel13GemmUniversalIN4cute5tupleIJiiiiEEENS1_10collective13CollectiveMmaINS1_35MainloopSm100TmaUmmaWarpSpecializedILi8ELi2ELi4ENS5_IJNS4_1CILi1EEESB_SB_EEEEENS5_IJNSA_ILi64EEENSA_ILi128EEESE_EEENS_10bfloat16_tENS5_IJlSB_lEEESH_SI_NS4_8TiledMMAINS4_8MMA_AtomIJNS4_20SM100_MMA_F16BF16_SSISH_SH_fLi64ELi128ELNS4_4UMMA5MajorE0ELSN_0ELNSM_7ScaleInE0ELSO_0EEEEEENS4_6LayoutISC_NS5_IJNSA_ILi0EEESS_SS_EEEEENS5_IJNS4_10UnderscoreESV_SV_EEEEENS4_13SM90_TMA_LOADENS4_14ComposedLayoutINS4_7SwizzleILi3ELi4ELi3EEENS4_18smem_ptr_flag_bitsILi16EEENSR_INS5_IJNSA_ILi8EEESE_EEENS5_IJSE_SB_EEEEEEEvNS4_8identityESY_S18_vS19_EENS_8epilogue10collective18CollectiveEpilogueINS1B_23Sm100TmaWarpSpecializedILi4ELi2ELi16ELb1ELb0EEEJSG_NS5_IJNSR_ISE_SB_EENSR_INSA_ILi32EEESB_EEEEESH_SI_SH_SI_NS1B_6fusion15FusionCallbacksIS1F_NS1K_17LinearCombinationISH_fSH_fLNS_15FloatRoundStyleE2EEESG_S1J_JEEENS4_5SM1004TMEM4LOAD26SM100_TMEM_LOAD_16dp256b4xESY_NSZ_INS10_ILi2ELi4ELi3EEES13_NSR_INS5_IJS14_S1H_EEENS5_IJS1H_SB_EEEEEEENS4_17SM75_U32x4_LDSM_NENS4_14SM90_TMA_STOREES1Y_NS4_17SM90_U32x4_STSM_NENS4_39AutoVectorizingCopyWithAssumedAlignmentILi128EEEEEEvvEEEEvNT_6ParamsE --------------------------
	.section	.nv.constant0._ZN7cutlass13device_kernelINS_4gemm6kernel13GemmUniversalIN4cute5tupleIJiiiiEEENS1_10collective13CollectiveMmaINS1_35MainloopSm100TmaUmmaWarpSpecializedILi8ELi2ELi4ENS5_IJNS4_1CILi1EEESB_SB_EEEEENS5_IJNSA_ILi64EEENSA_ILi128EEESE_EEENS_10bfloat16_tENS5_IJlSB_lEEESH_SI_NS4_8TiledMMAINS4_8MMA_AtomIJNS4_20SM100_MMA_F16BF16_SSISH_SH_fLi64ELi128ELNS4_4UMMA5MajorE0ELSN_0ELNSM_7ScaleInE0ELSO_0EEEEEENS4_6LayoutISC_NS5_IJNSA_ILi0EEESS_SS_EEEEENS5_IJNS4_10UnderscoreESV_SV_EEEEENS4_13SM90_TMA_LOADENS4_14ComposedLayoutINS4_7SwizzleILi3ELi4ELi3EEENS4_18smem_ptr_flag_bitsILi16EEENSR_INS5_IJNSA_ILi8EEESE_EEENS5_IJSE_SB_EEEEEEEvNS4_8identityESY_S18_vS19_EENS_8epilogue10collective18CollectiveEpilogueINS1B_23Sm100TmaWarpSpecializedILi4ELi2ELi16ELb1ELb0EEEJSG_NS5_IJNSR_ISE_SB_EENSR_INSA_ILi32EEESB_EEEEESH_SI_SH_SI_NS1B_6fusion15FusionCallbacksIS1F_NS1K_17LinearCombinationISH_fSH_fLNS_15FloatRoundStyleE2EEESG_S1J_JEEENS4_5SM1004TMEM4LOAD26SM100_TMEM_LOAD_16dp256b4xESY_NSZ_INS10_ILi2ELi4ELi3EEES13_NSR_INS5_IJS14_S1H_EEENS5_IJS1H_SB_EEEEEEENS4_17SM75_U32x4_LDSM_NENS4_14SM90_TMA_STOREES1Y_NS4_17SM90_U32x4_STSM_NENS4_39AutoVectorizingCopyWithAssumedAlignmentILi128EEEEEEvvEEEEvNT_6ParamsE,"a",@progbits
	.sectionflags	@""
	.align	4
.nv.constant0._ZN7cutlass13device_kernelINS_4gemm6kernel13GemmUniversalIN4cute5tupleIJiiiiEEENS1_10collective13CollectiveMmaINS1_35MainloopSm100TmaUmmaWarpSpecializedILi8ELi2ELi4ENS5_IJNS4_1CILi1EEESB_SB_EEEEENS5_IJNSA_ILi64EEENSA_ILi128EEESE_EEENS_10bfloat16_tENS5_IJlSB_lEEESH_SI_NS4_8TiledMMAINS4_8MMA_AtomIJNS4_20SM100_MMA_F16BF16_SSISH_SH_fLi64ELi128ELNS4_4UMMA5MajorE0ELSN_0ELNSM_7ScaleInE0ELSO_0EEEEEENS4_6LayoutISC_NS5_IJNSA_ILi0EEESS_SS_EEEEENS5_IJNS4_10UnderscoreESV_SV_EEEEENS4_13SM90_TMA_LOADENS4_14ComposedLayoutINS4_7SwizzleILi3ELi4ELi3EEENS4_18smem_ptr_flag_bitsILi16EEENSR_INS5_IJNSA_ILi8EEESE_EEENS5_IJSE_SB_EEEEEEEvNS4_8identityESY_S18_vS19_EENS_8epilogue10collective18CollectiveEpilogueINS1B_23Sm100TmaWarpSpecializedILi4ELi2ELi16ELb1ELb0EEEJSG_NS5_IJNSR_ISE_SB_EENSR_INSA_ILi32EEESB_EEEEESH_SI_SH_SI_NS1B_6fusion15FusionCallbacksIS1F_NS1K_17LinearCombinationISH_fSH_fLNS_15FloatRoundStyleE2EEESG_S1J_JEEENS4_5SM1004TMEM4LOAD26SM100_TMEM_LOAD_16dp256b4xESY_NSZ_INS10_ILi2ELi4ELi3EEES13_NSR_INS5_IJS14_S1H_EEENS5_IJS1H_SB_EEEEEEENS4_17SM75_U32x4_LDSM_NENS4_14SM90_TMA_STOREES1Y_NS4_17SM90_U32x4_STSM_NENS4_39AutoVectorizingCopyWithAssumedAlignmentILi128EEEEEEvvEEEEvNT_6ParamsE:
	.zero		2944


//--------------------- SYMBOLS --------------------------

	.type		.nv.reservedSmem.offset0,@object
	.size		.nv.reservedSmem.offset0,0x4
	.type		.nv.reservedSmem.cap,@object
	.size		.nv.reservedSmem.cap,0x4
	.type		__assertfail,@function
